	.target	sm_100a

	.elftype	@"ET_EXEC"


//--------------------- .note.nv.tkinfo           --------------------------
	.section	.note.nv.tkinfo,"",@"SHT_NOTE"
	.sectionflags	@"SHF_NOTE_NV_TKINFO"
	.tkinfo
        /*0018*/ 	.word	0x00000002
        /*0030*/ 	.string	""
        /*0030*/ 	.string	"ptxas"
        /*0030*/ 	.string	"Cuda compilation tools, release 13.0, V13.0.88"
        /*0030*/ 	.string	"Build cuda_13.0.r13.0/compiler.36424714_0"
        /*0030*/ 	.string	"-arch sm_100a -m 64 "



//--------------------- .note.nv.cuinfo           --------------------------
	.section	.note.nv.cuinfo,"",@"SHT_NOTE"
	.sectionflags	@"SHF_NOTE_NV_CUINFO"
        /*0018*/ 	.short	0x0002
        /*001a*/ 	.short	0x0064
        /*001c*/ 	.short	0x0082
	.zero		2


//--------------------- .nv.info                  --------------------------
	.section	.nv.info,"",@"SHT_CUDA_INFO"
	.align	4


	//----- nvinfo : EIATTR_REGCOUNT
	.align		4
        /*0000*/ 	.byte	0x04, 0x2f
        /*0002*/ 	.short	(.L_19 - .L_18)
	.align		4
.L_18:
        /*0004*/ 	.word	index@(_ZN7cutlass13device_kernelINS_4gemm6kernel13GemmUniversalIN4cute5tupleIJiiiiEEENS1_10collective13CollectiveMmaINS1_35MainloopSm100TmaUmmaWarpSpecializedILi13ELi2ELi4ENS5_IJNS4_1CILi4EEESB_NSA_ILi1EEEEEEEENS5_IJNSA_ILi64EEESF_SF_EEENS_6half_tENS5_IJlSC_lEEESH_SI_NS4_8TiledMMAINS4_8MMA_AtomIJNS4_20SM100_MMA_F16BF16_SSISH_SH_fLi64ELi64ELNS4_4UMMA5MajorE0ELSN_0ELNSM_7ScaleInE0ELSO_0EEEEEENS4_6LayoutINS5_IJSC_SC_SC_EEENS5_IJNSA_ILi0EEEST_ST_EEEEENS5_IJNS4_10UnderscoreESW_SW_EEEEENS4_23SM90_TMA_LOAD_MULTICASTENS4_14ComposedLayoutINS4_7SwizzleILi3ELi4ELi3EEENS4_18smem_ptr_flag_bitsILi16EEENSR_INS5_IJNSA_ILi8EEESF_EEENS5_IJSF_SC_EEEEEEEvNS4_8identityESZ_S19_vS1A_EENS_8epilogue10collective18CollectiveEpilogueINS1C_23Sm100TmaWarpSpecializedILi3ELi2ELi16ELb1ELb0EEEJSG_NS5_IJNSR_ISF_SC_EENSR_INSA_ILi32EEESC_EEEEESH_SI_SH_SI_NS1C_6fusion15FusionCallbacksIS1G_NS1L_17LinearCombinationISH_fSH_fLNS_15FloatRoundStyleE2EEESG_S1K_JEEENS4_5SM1004TMEM4LOAD26SM100_TMEM_LOAD_16dp256b4xENS4_13SM90_TMA_LOADENS10_INS11_ILi2ELi4ELi3EEES14_NSR_INS5_IJS15_S1I_EEENS5_IJS1I_SC_EEEEEEENS4_17SM75_U32x4_LDSM_NENS4_14SM90_TMA_STOREES20_NS4_17SM90_U32x4_STSM_NENS4_39AutoVectorizingCopyWithAssumedAlignmentILi128EEEEEEvvEEEEvNT_6ParamsE)
        /*0008*/ 	.word	0x00000046


	//----- nvinfo : EIATTR_FRAME_SIZE
	.align		4
.L_19:
        /*000c*/ 	.byte	0x04, 0x11
        /*000e*/ 	.short	(.L_21 - .L_20)
	.align		4
.L_20:
        /*0010*/ 	.word	index@($__internal_2_$__cuda_sm10x_tcgen05_guardrail_trap_unallocated_columns_being_dealloced)
        /*0014*/ 	.word	0x00000000


	//----- nvinfo : EIATTR_FRAME_SIZE
	.align		4
.L_21:
        /*0018*/ 	.byte	0x04, 0x11
        /*001a*/ 	.short	(.L_23 - .L_22)
	.align		4
.L_22:
        /*001c*/ 	.word	index@($__internal_1_$__cuda_sm10x_tcgen05_guardrail_trap_phase_invalid_during_alloc)
        /*0020*/ 	.word	0x00000000


	//----- nvinfo : EIATTR_FRAME_SIZE
	.align		4
.L_23:
        /*0024*/ 	.byte	0x04, 0x11
        /*0026*/ 	.short	(.L_25 - .L_24)
	.align		4
.L_24:
        /*0028*/ 	.word	index@($__internal_0_$__cuda_sm10x_tcgen05_guardrail_trap_col_being_dealloced_not_returned_by_alloc)
        /*002c*/ 	.word	0x00000000


	//----- nvinfo : EIATTR_FRAME_SIZE
	.align		4
.L_25:
        /*0030*/ 	.byte	0x04, 0x11
        /*0032*/ 	.short	(.L_27 - .L_26)
	.align		4
.L_26:
        /*0034*/ 	.word	index@(_ZN7cutlass13device_kernelINS_4gemm6kernel13GemmUniversalIN4cute5tupleIJiiiiEEENS1_10collective13CollectiveMmaINS1_35MainloopSm100TmaUmmaWarpSpecializedILi13ELi2ELi4ENS5_IJNS4_1CILi4EEESB_NSA_ILi1EEEEEEEENS5_IJNSA_ILi64EEESF_SF_EEENS_6half_tENS5_IJlSC_lEEESH_SI_NS4_8TiledMMAINS4_8MMA_AtomIJNS4_20SM100_MMA_F16BF16_SSISH_SH_fLi64ELi64ELNS4_4UMMA5MajorE0ELSN_0ELNSM_7ScaleInE0ELSO_0EEEEEENS4_6LayoutINS5_IJSC_SC_SC_EEENS5_IJNSA_ILi0EEEST_ST_EEEEENS5_IJNS4_10UnderscoreESW_SW_EEEEENS4_23SM90_TMA_LOAD_MULTICASTENS4_14ComposedLayoutINS4_7SwizzleILi3ELi4ELi3EEENS4_18smem_ptr_flag_bitsILi16EEENSR_INS5_IJNSA_ILi8EEESF_EEENS5_IJSF_SC_EEEEEEEvNS4_8identityESZ_S19_vS1A_EENS_8epilogue10collective18CollectiveEpilogueINS1C_23Sm100TmaWarpSpecializedILi3ELi2ELi16ELb1ELb0EEEJSG_NS5_IJNSR_ISF_SC_EENSR_INSA_ILi32EEESC_EEEEESH_SI_SH_SI_NS1C_6fusion15FusionCallbacksIS1G_NS1L_17LinearCombinationISH_fSH_fLNS_15FloatRoundStyleE2EEESG_S1K_JEEENS4_5SM1004TMEM4LOAD26SM100_TMEM_LOAD_16dp256b4xENS4_13SM90_TMA_LOADENS10_INS11_ILi2ELi4ELi3EEES14_NSR_INS5_IJS15_S1I_EEENS5_IJS1I_SC_EEEEEEENS4_17SM75_U32x4_LDSM_NENS4_14SM90_TMA_STOREES20_NS4_17SM90_U32x4_STSM_NENS4_39AutoVectorizingCopyWithAssumedAlignmentILi128EEEEEEvvEEEEvNT_6ParamsE)
        /*0038*/ 	.word	0x00000000


	//----- nvinfo : EIATTR_MIN_STACK_SIZE
	.align		4
.L_27:
        /*003c*/ 	.byte	0x04, 0x12
        /*003e*/ 	.short	(.L_29 - .L_28)
	.align		4
.L_28:
        /*0040*/ 	.word	index@(_ZN7cutlass13device_kernelINS_4gemm6kernel13GemmUniversalIN4cute5tupleIJiiiiEEENS1_10collective13CollectiveMmaINS1_35MainloopSm100TmaUmmaWarpSpecializedILi13ELi2ELi4ENS5_IJNS4_1CILi4EEESB_NSA_ILi1EEEEEEEENS5_IJNSA_ILi64EEESF_SF_EEENS_6half_tENS5_IJlSC_lEEESH_SI_NS4_8TiledMMAINS4_8MMA_AtomIJNS4_20SM100_MMA_F16BF16_SSISH_SH_fLi64ELi64ELNS4_4UMMA5MajorE0ELSN_0ELNSM_7ScaleInE0ELSO_0EEEEEENS4_6LayoutINS5_IJSC_SC_SC_EEENS5_IJNSA_ILi0EEEST_ST_EEEEENS5_IJNS4_10UnderscoreESW_SW_EEEEENS4_23SM90_TMA_LOAD_MULTICASTENS4_14ComposedLayoutINS4_7SwizzleILi3ELi4ELi3EEENS4_18smem_ptr_flag_bitsILi16EEENSR_INS5_IJNSA_ILi8EEESF_EEENS5_IJSF_SC_EEEEEEEvNS4_8identityESZ_S19_vS1A_EENS_8epilogue10collective18CollectiveEpilogueINS1C_23Sm100TmaWarpSpecializedILi3ELi2ELi16ELb1ELb0EEEJSG_NS5_IJNSR_ISF_SC_EENSR_INSA_ILi32EEESC_EEEEESH_SI_SH_SI_NS1C_6fusion15FusionCallbacksIS1G_NS1L_17LinearCombinationISH_fSH_fLNS_15FloatRoundStyleE2EEESG_S1K_JEEENS4_5SM1004TMEM4LOAD26SM100_TMEM_LOAD_16dp256b4xENS4_13SM90_TMA_LOADENS10_INS11_ILi2ELi4ELi3EEES14_NSR_INS5_IJS15_S1I_EEENS5_IJS1I_SC_EEEEEEENS4_17SM75_U32x4_LDSM_NENS4_14SM90_TMA_STOREES20_NS4_17SM90_U32x4_STSM_NENS4_39AutoVectorizingCopyWithAssumedAlignmentILi128EEEEEEvvEEEEvNT_6ParamsE)
        /*0044*/ 	.word	0x00000000
.L_29:


//--------------------- .nv.compat                --------------------------
	.section	.nv.compat,"",@"SHT_CUDA_COMPAT_INFO"
	.align	4
        /*0000*/ 	.byte	0x02, 0x09, 0x01, 0x00, 0x02, 0x02, 0x02, 0x00, 0x02, 0x05, 0x05, 0x00, 0x03, 0x07, 0x01, 0x01
        /*0010*/ 	.byte	0x02, 0x03, 0x01, 0x00, 0x02, 0x06, 0x01, 0x00, 0x04, 0x0b, 0x08, 0x00, 0x09, 0x00, 0x00, 0x00
        /*0020*/ 	.byte	0x00, 0x00, 0x00, 0x00


//--------------------- .nv.info._ZN7cutlass13device_kernelINS_4gemm6kernel13GemmUniversalIN4cute5tupleIJiiiiEEENS1_10collective13CollectiveMmaINS1_35MainloopSm100TmaUmmaWarpSpecializedILi13ELi2ELi4ENS5_IJNS4_1CILi4EEESB_NSA_ILi1EEEEEEEENS5_IJNSA_ILi64EEESF_SF_EEENS_6half_tENS5_IJlSC_lEEESH_SI_NS4_8TiledMMAINS4_8MMA_AtomIJNS4_20SM100_MMA_F16BF16_SSISH_SH_fLi64ELi64ELNS4_4UMMA5MajorE0ELSN_0ELNSM_7ScaleInE0ELSO_0EEEEEENS4_6LayoutINS5_IJSC_SC_SC_EEENS5_IJNSA_ILi0EEEST_ST_EEEEENS5_IJNS4_10UnderscoreESW_SW_EEEEENS4_23SM90_TMA_LOAD_MULTICASTENS4_14ComposedLayoutINS4_7SwizzleILi3ELi4ELi3EEENS4_18smem_ptr_flag_bitsILi16EEENSR_INS5_IJNSA_ILi8EEESF_EEENS5_IJSF_SC_EEEEEEEvNS4_8identityESZ_S19_vS1A_EENS_8epilogue10collective18CollectiveEpilogueINS1C_23Sm100TmaWarpSpecializedILi3ELi2ELi16ELb1ELb0EEEJSG_NS5_IJNSR_ISF_SC_EENSR_INSA_ILi32EEESC_EEEEESH_SI_SH_SI_NS1C_6fusion15FusionCallbacksIS1G_NS1L_17LinearCombinationISH_fSH_fLNS_15FloatRoundStyleE2EEESG_S1K_JEEENS4_5SM1004TMEM4LOAD26SM100_TMEM_LOAD_16dp256b4xENS4_13SM90_TMA_LOADENS10_INS11_ILi2ELi4ELi3EEES14_NSR_INS5_IJS15_S1I_EEENS5_IJS1I_SC_EEEEEEENS4_17SM75_U32x4_LDSM_NENS4_14SM90_TMA_STOREES20_NS4_17SM90_U32x4_STSM_NENS4_39AutoVectorizingCopyWithAssumedAlignmentILi128EEEEEEvvEEEEvNT_6ParamsE --------------------------
	.section	.nv.info._ZN7cutlass13device_kernelINS_4gemm6kernel13GemmUniversalIN4cute5tupleIJiiiiEEENS1_10collective13CollectiveMmaINS1_35MainloopSm100TmaUmmaWarpSpecializedILi13ELi2ELi4ENS5_IJNS4_1CILi4EEESB_NSA_ILi1EEEEEEEENS5_IJNSA_ILi64EEESF_SF_EEENS_6half_tENS5_IJlSC_lEEESH_SI_NS4_8TiledMMAINS4_8MMA_AtomIJNS4_20SM100_MMA_F16BF16_SSISH_SH_fLi64ELi64ELNS4_4UMMA5MajorE0ELSN_0ELNSM_7ScaleInE0ELSO_0EEEEEENS4_6LayoutINS5_IJSC_SC_SC_EEENS5_IJNSA_ILi0EEEST_ST_EEEEENS5_IJNS4_10UnderscoreESW_SW_EEEEENS4_23SM90_TMA_LOAD_MULTICASTENS4_14ComposedLayoutINS4_7SwizzleILi3ELi4ELi3EEENS4_18smem_ptr_flag_bitsILi16EEENSR_INS5_IJNSA_ILi8EEESF_EEENS5_IJSF_SC_EEEEEEEvNS4_8identityESZ_S19_vS1A_EENS_8epilogue10collective18CollectiveEpilogueINS1C_23Sm100TmaWarpSpecializedILi3ELi2ELi16ELb1ELb0EEEJSG_NS5_IJNSR_ISF_SC_EENSR_INSA_ILi32EEESC_EEEEESH_SI_SH_SI_NS1C_6fusion15FusionCallbacksIS1G_NS1L_17LinearCombinationISH_fSH_fLNS_15FloatRoundStyleE2EEESG_S1K_JEEENS4_5SM1004TMEM4LOAD26SM100_TMEM_LOAD_16dp256b4xENS4_13SM90_TMA_LOADENS10_INS11_ILi2ELi4ELi3EEES14_NSR_INS5_IJS15_S1I_EEENS5_IJS1I_SC_EEEEEEENS4_17SM75_U32x4_LDSM_NENS4_14SM90_TMA_STOREES20_NS4_17SM90_U32x4_STSM_NENS4_39AutoVectorizingCopyWithAssumedAlignmentILi128EEEEEEvvEEEEvNT_6ParamsE,"",@"SHT_CUDA_INFO"
	.sectionflags	@""
	.align	4


	//----- nvinfo : EIATTR_CUDA_API_VERSION
	.align		4
        /*0000*/ 	.byte	0x04, 0x37
        /*0002*/ 	.short	(.L_31 - .L_30)
.L_30:
        /*0004*/ 	.word	0x00000082


	//----- nvinfo : EIATTR_KPARAM_INFO
	.align		4
.L_31:
        /*0008*/ 	.byte	0x04, 0x17
        /*000a*/ 	.short	(.L_33 - .L_32)
.L_32:
        /*000c*/ 	.word	0x00000000
        /*0010*/ 	.short	0x0000
        /*0012*/ 	.short	0x0000
        /*0014*/ 	.byte	0x00, 0xf0, 0x01, 0x20


	//----- nvinfo : EIATTR_AT_ENTRY_FRAGMENTS
	.align		4
.L_33:
        /*0018*/ 	.byte	0x04, 0x4f
        /*001a*/ 	.short	(.L_35 - .L_34)


	//   ....[0]....
.L_34:
        /*001c*/ 	.word	0x00000006


	//----- nvinfo : EIATTR_RESERVED_SMEM_USED
	.align		4
.L_35:
        /*0020*/ 	.byte	0x01, 0x41
	.zero		2


	//----- nvinfo : EIATTR_SPARSE_MMA_MASK
	.align		4
        /*0024*/ 	.byte	0x03, 0x50
        /*0026*/ 	.short	0x0000


	//----- nvinfo : EIATTR_TCGEN05_1CTA_USED
	.align		4
        /*0028*/ 	.byte	0x01, 0x51
	.zero		2


	//----- nvinfo : EIATTR_MAXREG_COUNT
	.align		4
        /*002c*/ 	.byte	0x03, 0x1b
        /*002e*/ 	.short	0x00ff


	//----- nvinfo : EIATTR_NUM_BARRIERS
	.align		4
        /*0030*/ 	.byte	0x02, 0x4c
        /*0032*/ 	.byte	0x07
	.zero		1


	//----- nvinfo : EIATTR_EXTERNS
	.align		4
        /*0034*/ 	.byte	0x04, 0x0f
        /*0036*/ 	.short	(.L_37 - .L_36)


	//   ....[0]....
	.align		4
.L_36:
        /*0038*/ 	.word	index@(__assertfail)


	//----- nvinfo : EIATTR_MERCURY_ISA_VERSION
	.align		4
.L_37:
        /*003c*/ 	.byte	0x03, 0x5f
        /*003e*/ 	.short	0x0101


	//----- nvinfo : EIATTR_INT_WARP_WIDE_INSTR_OFFSETS
	.align		4
        /*0040*/ 	.byte	0x04, 0x31
        /*0042*/ 	.short	(.L_39 - .L_38)


	//   ....[0]....
.L_38:
        /*0044*/ 	.word	0x00004750


	//   ....[1]....
        /*0048*/ 	.word	0x00004780


	//   ....[2]....
        /*004c*/ 	.word	0x000047a0


	//   ....[3]....
        /*0050*/ 	.word	0x00005370


	//   ....[4]....
        /*0054*/ 	.word	0x000053f0


	//   ....[5]....
        /*0058*/ 	.word	0x000054f0


	//   ....[6]....
        /*005c*/ 	.word	0x00005600


	//----- nvinfo : EIATTR_COOP_GROUP_MASK_REGIDS
	.align		4
.L_39:
        /*0060*/ 	.byte	0x04, 0x29
        /*0062*/ 	.short	(.L_41 - .L_40)


	//   ....[0]....
.L_40:
        /*0064*/ 	.word	0xffffffff


	//   ....[1]....
        /*0068*/ 	.word	0xffffffff


	//   ....[2]....
        /*006c*/ 	.word	0xffffffff


	//   ....[3]....
        /*0070*/ 	.word	0xffffffff


	//   ....[4]....
        /*0074*/ 	.word	0xffffffff


	//   ....[5]....
        /*0078*/ 	.word	0xffffffff


	//   ....[6]....
        /*007c*/ 	.word	0xffffffff


	//   ....[7]....
        /*0080*/ 	.word	0xffffffff


	//   ....[8]....
        /*0084*/ 	.word	0xffffffff


	//   ....[9]....
        /*0088*/ 	.word	0xffffffff


	//   ....[10]....
        /*008c*/ 	.word	0xffffffff


	//   ....[11]....
        /*0090*/ 	.word	0xffffffff


	//   ....[12]....
        /*0094*/ 	.word	0xffffffff


	//   ....[13]....
        /*0098*/ 	.word	0xffffffff


	//----- nvinfo : EIATTR_COOP_GROUP_INSTR_OFFSETS
	.align		4
.L_41:
        /*009c*/ 	.byte	0x04, 0x28
        /*009e*/ 	.short	(.L_43 - .L_42)


	//   ....[0]....
.L_42:
        /*00a0*/ 	.word	0x00000080


	//   ....[1]....
        /*00a4*/ 	.word	0x000004e0


	//   ....[2]....
        /*00a8*/ 	.word	0x000007e0


	//   ....[3]....
        /*00ac*/ 	.word	0x00000960


	//   ....[4]....
        /*00b0*/ 	.word	0x00000a60


	//   ....[5]....
        /*00b4*/ 	.word	0x00000bd0


	//   ....[6]....
        /*00b8*/ 	.word	0x00000d70


	//   ....[7]....
        /*00bc*/ 	.word	0x00000f20


	//   ....[8]....
        /*00c0*/ 	.word	0x00002570


	//   ....[9]....
        /*00c4*/ 	.word	0x00003940


	//   ....[10]....
        /*00c8*/ 	.word	0x00003b50


	//   ....[11]....
        /*00cc*/ 	.word	0x00003b80


	//   ....[12]....
        /*00d0*/ 	.word	0x00004630


	//   ....[13]....
        /*00d4*/ 	.word	0x00004860


	//----- nvinfo : EIATTR_VRC_CTA_INIT_COUNT
	.align		4
.L_43:
        /*00d8*/ 	.byte	0x02, 0x4a
        /*00da*/ 	.byte	0x80
	.zero		1


	//----- nvinfo : EIATTR_SYSCALL_OFFSETS
	.align		4
        /*00dc*/ 	.byte	0x04, 0x46
        /*00de*/ 	.short	(.L_45 - .L_44)


	//   ....[0]....
.L_44:
        /*00e0*/ 	.word	0x000062f0


	//   ....[1]....
        /*00e4*/ 	.word	0x000063e0


	//   ....[2]....
        /*00e8*/ 	.word	0x00006bb0


	//   ....[3]....
        /*00ec*/ 	.word	0x00007500


	//----- nvinfo : EIATTR_MBARRIER_INSTR_OFFSETS
	.align		4
.L_45:
        /*00f0*/ 	.byte	0x04, 0x39
        /*00f2*/ 	.short	(.L_47 - .L_46)


	//   ....[0]....
.L_46:
        /*00f4*/ 	.word	0x00000620
        /*00f8*/ 	.word	0x000000ff
        /*00fc*/ 	.word	0x00000000
        /*0100*/ 	.short	0x0100
        /*0102*/ 	.byte	0x04
	.zero		1


	//   ....[1]....
        /*0104*/ 	.word	0x00000630
        /*0108*/ 	.word	0x000000ff
        /*010c*/ 	.word	0x00000068
        /*0110*/ 	.short	0x0100
        /*0112*/ 	.byte	0x04
	.zero		1


	//   ....[2]....
        /*0114*/ 	.word	0x00000640
        /*0118*/ 	.word	0x000000ff
        /*011c*/ 	.word	0x00000008
        /*0120*/ 	.short	0x0100
        /*0122*/ 	.byte	0x04
	.zero		1


	//   ....[3]....
        /*0124*/ 	.word	0x00000650
        /*0128*/ 	.word	0x000000ff
        /*012c*/ 	.word	0x00000070
        /*0130*/ 	.short	0x0100
        /*0132*/ 	.byte	0x04
	.zero		1


	//   ....[4]....
        /*0134*/ 	.word	0x00000660
        /*0138*/ 	.word	0x000000ff
        /*013c*/ 	.word	0x00000010
        /*0140*/ 	.short	0x0100
        /*0142*/ 	.byte	0x04
	.zero		1


	//   ....[5]....
        /*0144*/ 	.word	0x00000670
        /*0148*/ 	.word	0x000000ff
        /*014c*/ 	.word	0x00000078
        /*0150*/ 	.short	0x0100
        /*0152*/ 	.byte	0x04
	.zero		1


	//   ....[6]....
        /*0154*/ 	.word	0x00000680
        /*0158*/ 	.word	0x000000ff
        /*015c*/ 	.word	0x00000018
        /*0160*/ 	.short	0x0100
        /*0162*/ 	.byte	0x04
	.zero		1


	//   ....[7]....
        /*0164*/ 	.word	0x00000690
        /*0168*/ 	.word	0x000000ff
        /*016c*/ 	.word	0x00000080
        /*0170*/ 	.short	0x0100
        /*0172*/ 	.byte	0x04
	.zero		1


	//   ....[8]....
        /*0174*/ 	.word	0x000006a0
        /*0178*/ 	.word	0x000000ff
        /*017c*/ 	.word	0x00000020
        /*0180*/ 	.short	0x0100
        /*0182*/ 	.byte	0x04
	.zero		1


	//   ....[9]....
        /*0184*/ 	.word	0x000006b0
        /*0188*/ 	.word	0x000000ff
        /*018c*/ 	.word	0x00000088
        /*0190*/ 	.short	0x0100
        /*0192*/ 	.byte	0x04
	.zero		1


	//   ....[10]....
        /*0194*/ 	.word	0x000006c0
        /*0198*/ 	.word	0x000000ff
        /*019c*/ 	.word	0x00000028
        /*01a0*/ 	.short	0x0100
        /*01a2*/ 	.byte	0x04
	.zero		1


	//   ....[11]....
        /*01a4*/ 	.word	0x000006d0
        /*01a8*/ 	.word	0x000000ff
        /*01ac*/ 	.word	0x00000090
        /*01b0*/ 	.short	0x0100
        /*01b2*/ 	.byte	0x04
	.zero		1


	//   ....[12]....
        /*01b4*/ 	.word	0x000006e0
        /*01b8*/ 	.word	0x000000ff
        /*01bc*/ 	.word	0x00000030
        /*01c0*/ 	.short	0x0100
        /*01c2*/ 	.byte	0x04
	.zero		1


	//   ....[13]....
        /*01c4*/ 	.word	0x000006f0
        /*01c8*/ 	.word	0x000000ff
        /*01cc*/ 	.word	0x00000098
        /*01d0*/ 	.short	0x0100
        /*01d2*/ 	.byte	0x04
	.zero		1


	//   ....[14]....
        /*01d4*/ 	.word	0x00000700
        /*01d8*/ 	.word	0x000000ff
        /*01dc*/ 	.word	0x00000038
        /*01e0*/ 	.short	0x0100
        /*01e2*/ 	.byte	0x04
	.zero		1


	//   ....[15]....
        /*01e4*/ 	.word	0x00000710
        /*01e8*/ 	.word	0x000000ff
        /*01ec*/ 	.word	0x000000a0
        /*01f0*/ 	.short	0x0100
        /*01f2*/ 	.byte	0x04
	.zero		1


	//   ....[16]....
        /*01f4*/ 	.word	0x00000720
        /*01f8*/ 	.word	0x000000ff
        /*01fc*/ 	.word	0x00000040
        /*0200*/ 	.short	0x0100
        /*0202*/ 	.byte	0x04
	.zero		1


	//   ....[17]....
        /*0204*/ 	.word	0x00000730
        /*0208*/ 	.word	0x000000ff
        /*020c*/ 	.word	0x000000a8
        /*0210*/ 	.short	0x0100
        /*0212*/ 	.byte	0x04
	.zero		1


	//   ....[18]....
        /*0214*/ 	.word	0x00000740
        /*0218*/ 	.word	0x000000ff
        /*021c*/ 	.word	0x00000048
        /*0220*/ 	.short	0x0100
        /*0222*/ 	.byte	0x04
	.zero		1


	//   ....[19]....
        /*0224*/ 	.word	0x00000750
        /*0228*/ 	.word	0x000000ff
        /*022c*/ 	.word	0x000000b0
        /*0230*/ 	.short	0x0100
        /*0232*/ 	.byte	0x04
	.zero		1


	//   ....[20]....
        /*0234*/ 	.word	0x00000760
        /*0238*/ 	.word	0x000000ff
        /*023c*/ 	.word	0x00000050
        /*0240*/ 	.short	0x0100
        /*0242*/ 	.byte	0x04
	.zero		1


	//   ....[21]....
        /*0244*/ 	.word	0x00000770
        /*0248*/ 	.word	0x000000ff
        /*024c*/ 	.word	0x000000b8
        /*0250*/ 	.short	0x0100
        /*0252*/ 	.byte	0x04
	.zero		1


	//   ....[22]....
        /*0254*/ 	.word	0x00000780
        /*0258*/ 	.word	0x000000ff
        /*025c*/ 	.word	0x00000058
        /*0260*/ 	.short	0x0100
        /*0262*/ 	.byte	0x04
	.zero		1


	//   ....[23]....
        /*0264*/ 	.word	0x00000790
        /*0268*/ 	.word	0x000000ff
        /*026c*/ 	.word	0x000000c0
        /*0270*/ 	.short	0x0100
        /*0272*/ 	.byte	0x04
	.zero		1


	//   ....[24]....
        /*0274*/ 	.word	0x000007a0
        /*0278*/ 	.word	0x000000ff
        /*027c*/ 	.word	0x00000060
        /*0280*/ 	.short	0x0100
        /*0282*/ 	.byte	0x04
	.zero		1


	//   ....[25]....
        /*0284*/ 	.word	0x000007b0
        /*0288*/ 	.word	0x000000ff
        /*028c*/ 	.word	0x000000c8
        /*0290*/ 	.short	0x0100
        /*0292*/ 	.byte	0x04
	.zero		1


	//   ....[26]....
        /*0294*/ 	.word	0x000008f0
        /*0298*/ 	.word	0x000000ff
        /*029c*/ 	.word	0x000000d0
        /*02a0*/ 	.short	0x0100
        /*02a2*/ 	.byte	0x04
	.zero		1


	//   ....[27]....
        /*02a4*/ 	.word	0x00000900
        /*02a8*/ 	.word	0x000000ff
        /*02ac*/ 	.word	0x000000e8
        /*02b0*/ 	.short	0x0100
        /*02b2*/ 	.byte	0x04
	.zero		1


	//   ....[28]....
        /*02b4*/ 	.word	0x00000910
        /*02b8*/ 	.word	0x000000ff
        /*02bc*/ 	.word	0x000000d8
        /*02c0*/ 	.short	0x0100
        /*02c2*/ 	.byte	0x04
	.zero		1


	//   ....[29]....
        /*02c4*/ 	.word	0x00000920
        /*02c8*/ 	.word	0x000000ff
        /*02cc*/ 	.word	0x000000f0
        /*02d0*/ 	.short	0x0100
        /*02d2*/ 	.byte	0x04
	.zero		1


	//   ....[30]....
        /*02d4*/ 	.word	0x00000930
        /*02d8*/ 	.word	0x000000ff
        /*02dc*/ 	.word	0x000000e0
        /*02e0*/ 	.short	0x0100
        /*02e2*/ 	.byte	0x04
	.zero		1


	//   ....[31]....
        /*02e4*/ 	.word	0x00000940
        /*02e8*/ 	.word	0x000000ff
        /*02ec*/ 	.word	0x000000f8
        /*02f0*/ 	.short	0x0100
        /*02f2*/ 	.byte	0x04
	.zero		1


	//   ....[32]....
        /*02f4*/ 	.word	0x00000a30
        /*02f8*/ 	.word	0x000000ff
        /*02fc*/ 	.word	0x00000100
        /*0300*/ 	.short	0x0100
        /*0302*/ 	.byte	0x06
	.zero		1


	//   ....[33]....
        /*0304*/ 	.word	0x00000a40
        /*0308*/ 	.word	0x000000ff
        /*030c*/ 	.word	0x00000108
        /*0310*/ 	.short	0x0100
        /*0312*/ 	.byte	0x06
	.zero		1


	//   ....[34]....
        /*0314*/ 	.word	0x00000b80
        /*0318*/ 	.word	0x000000ff
        /*031c*/ 	.word	0x00000110
        /*0320*/ 	.short	0x0100
        /*0322*/ 	.byte	0x06
	.zero		1


	//   ....[35]....
        /*0324*/ 	.word	0x00000b90
        /*0328*/ 	.word	0x000000ff
        /*032c*/ 	.word	0x00000120
        /*0330*/ 	.short	0x0100
        /*0332*/ 	.byte	0x06
	.zero		1


	//   ....[36]....
        /*0334*/ 	.word	0x00000ba0
        /*0338*/ 	.word	0x000000ff
        /*033c*/ 	.word	0x00000118
        /*0340*/ 	.short	0x0100
        /*0342*/ 	.byte	0x06
	.zero		1


	//   ....[37]....
        /*0344*/ 	.word	0x00000bb0
        /*0348*/ 	.word	0x000000ff
        /*034c*/ 	.word	0x00000128
        /*0350*/ 	.short	0x0100
        /*0352*/ 	.byte	0x06
	.zero		1


	//   ....[38]....
        /*0354*/ 	.word	0x00000ce0
        /*0358*/ 	.word	0x000000ff
        /*035c*/ 	.word	0x00000130
        /*0360*/ 	.short	0x0100
        /*0362*/ 	.byte	0x04
	.zero		1


	//   ....[39]....
        /*0364*/ 	.word	0x00000cf0
        /*0368*/ 	.word	0x000000ff
        /*036c*/ 	.word	0x00000150
        /*0370*/ 	.short	0x0100
        /*0372*/ 	.byte	0x04
	.zero		1


	//   ....[40]....
        /*0374*/ 	.word	0x00000d00
        /*0378*/ 	.word	0x000000ff
        /*037c*/ 	.word	0x00000138
        /*0380*/ 	.short	0x0100
        /*0382*/ 	.byte	0x04
	.zero		1


	//   ....[41]....
        /*0384*/ 	.word	0x00000d10
        /*0388*/ 	.word	0x000000ff
        /*038c*/ 	.word	0x00000158
        /*0390*/ 	.short	0x0100
        /*0392*/ 	.byte	0x04
	.zero		1


	//   ....[42]....
        /*0394*/ 	.word	0x00000d20
        /*0398*/ 	.word	0x000000ff
        /*039c*/ 	.word	0x00000140
        /*03a0*/ 	.short	0x0100
        /*03a2*/ 	.byte	0x04
	.zero		1


	//   ....[43]....
        /*03a4*/ 	.word	0x00000d30
        /*03a8*/ 	.word	0x000000ff
        /*03ac*/ 	.word	0x00000160
        /*03b0*/ 	.short	0x0100
        /*03b2*/ 	.byte	0x04
	.zero		1


	//   ....[44]....
        /*03b4*/ 	.word	0x00000d40
        /*03b8*/ 	.word	0x000000ff
        /*03bc*/ 	.word	0x00000148
        /*03c0*/ 	.short	0x0100
        /*03c2*/ 	.byte	0x04
	.zero		1


	//   ....[45]....
        /*03c4*/ 	.word	0x00000d50
        /*03c8*/ 	.word	0x000000ff
        /*03cc*/ 	.word	0x00000168
        /*03d0*/ 	.short	0x0100
        /*03d2*/ 	.byte	0x04
	.zero		1


	//   ....[46]....
        /*03d4*/ 	.word	0x00000e40
        /*03d8*/ 	.word	0x000000ff
        /*03dc*/ 	.word	0x00000170
        /*03e0*/ 	.short	0x0100
        /*03e2*/ 	.byte	0x04
	.zero		1


	//   ....[47]....
        /*03e4*/ 	.word	0x00000e50
        /*03e8*/ 	.word	0x000000ff
        /*03ec*/ 	.word	0x00000180
        /*03f0*/ 	.short	0x0100
        /*03f2*/ 	.byte	0x04
	.zero		1


	//   ....[48]....
        /*03f4*/ 	.word	0x00000e60
        /*03f8*/ 	.word	0x000000ff
        /*03fc*/ 	.word	0x00000178
        /*0400*/ 	.short	0x0100
        /*0402*/ 	.byte	0x04
	.zero		1


	//   ....[49]....
        /*0404*/ 	.word	0x00000e70
        /*0408*/ 	.word	0x000000ff
        /*040c*/ 	.word	0x00000188
        /*0410*/ 	.short	0x0100
        /*0412*/ 	.byte	0x04
	.zero		1


	//   ....[50]....
        /*0414*/ 	.word	0x00001d60
        /*0418*/ 	.word	0x00000000
        /*041c*/ 	.word	0x00000180
        /*0420*/ 	.short	0x010a
        /*0422*/ 	.byte	0xff
	.zero		1


	//   ....[51]....
        /*0424*/ 	.word	0x00001d90
        /*0428*/ 	.word	0x00000000
        /*042c*/ 	.word	0x00000170
        /*0430*/ 	.short	0x0101
        /*0432*/ 	.byte	0xff
	.zero		1


	//   ....[52]....
        /*0434*/ 	.word	0x00001e70
        /*0438*/ 	.word	0x000000ff
        /*043c*/ 	.word	0x00000068
        /*0440*/ 	.short	0x010a
        /*0442*/ 	.byte	0x04
	.zero		1


	//   ....[53]....
        /*0444*/ 	.word	0x00001ef0
        /*0448*/ 	.word	0x000000ff
        /*044c*/ 	.word	0x00000068
        /*0450*/ 	.short	0x010a
        /*0452*/ 	.byte	0x21
	.zero		1


	//   ....[54]....
        /*0454*/ 	.word	0x00002080
        /*0458*/ 	.word	0x000000ff
        /*045c*/ 	.word	0x00000068
        /*0460*/ 	.short	0x010a
        /*0462*/ 	.byte	0x08
	.zero		1


	//   ....[55]....
        /*0464*/ 	.word	0x000021e0
        /*0468*/ 	.word	0x000000ff
        /*046c*/ 	.word	0x00000108
        /*0470*/ 	.short	0x0101
        /*0472*/ 	.byte	0x06
	.zero		1


	//   ....[56]....
        /*0474*/ 	.word	0x00002200
        /*0478*/ 	.word	0x000000ff
        /*047c*/ 	.word	0x00000068
        /*0480*/ 	.short	0x010a
        /*0482*/ 	.byte	0x04
	.zero		1


	//   ....[57]....
        /*0484*/ 	.word	0x00002280
        /*0488*/ 	.word	0x000000ff
        /*048c*/ 	.word	0x00000068
        /*0490*/ 	.short	0x010a
        /*0492*/ 	.byte	0x11
	.zero		1


	//   ....[58]....
        /*0494*/ 	.word	0x00002410
        /*0498*/ 	.word	0x000000ff
        /*049c*/ 	.word	0x00000068
        /*04a0*/ 	.short	0x010a
        /*04a2*/ 	.byte	0x07
	.zero		1


	//   ....[59]....
        /*04a4*/ 	.word	0x000025a0
        /*04a8*/ 	.word	0x00000003
        /*04ac*/ 	.word	0x00000110
        /*04b0*/ 	.short	0x010a
        /*04b2*/ 	.byte	0xff
	.zero		1


	//   ....[60]....
        /*04b4*/ 	.word	0x000026f0
        /*04b8*/ 	.word	0x00000000
        /*04bc*/ 	.word	0x00000000
        /*04c0*/ 	.short	0x0101
        /*04c2*/ 	.byte	0xff
	.zero		1


	//   ....[61]....
        /*04c4*/ 	.word	0x00002cb0
        /*04c8*/ 	.word	0x000000ff
        /*04cc*/ 	.word	0x00000000
        /*04d0*/ 	.short	0x010a
        /*04d2*/ 	.byte	0x04
	.zero		1


	//   ....[62]....
        /*04d4*/ 	.word	0x00002d40
        /*04d8*/ 	.word	0x000000ff
        /*04dc*/ 	.word	0x00000000
        /*04e0*/ 	.short	0x010a
        /*04e2*/ 	.byte	0x05
	.zero		1


	//   ....[63]....
        /*04e4*/ 	.word	0x00002dd0
        /*04e8*/ 	.word	0x000000ff
        /*04ec*/ 	.word	0x00000000
        /*04f0*/ 	.short	0x010a
        /*04f2*/ 	.byte	0x05
	.zero		1


	//   ....[64]....
        /*04f4*/ 	.word	0x00002e60
        /*04f8*/ 	.word	0x000000ff
        /*04fc*/ 	.word	0x00000000
        /*0500*/ 	.short	0x010a
        /*0502*/ 	.byte	0x05
	.zero		1


	//   ....[65]....
        /*0504*/ 	.word	0x00002ef0
        /*0508*/ 	.word	0x000000ff
        /*050c*/ 	.word	0x00000000
        /*0510*/ 	.short	0x010a
        /*0512*/ 	.byte	0x05
	.zero		1


	//   ....[66]....
        /*0514*/ 	.word	0x00002f80
        /*0518*/ 	.word	0x000000ff
        /*051c*/ 	.word	0x00000000
        /*0520*/ 	.short	0x010a
        /*0522*/ 	.byte	0x05
	.zero		1


	//   ....[67]....
        /*0524*/ 	.word	0x00003010
        /*0528*/ 	.word	0x000000ff
        /*052c*/ 	.word	0x00000000
        /*0530*/ 	.short	0x010a
        /*0532*/ 	.byte	0x05
	.zero		1


	//   ....[68]....
        /*0534*/ 	.word	0x000030a0
        /*0538*/ 	.word	0x000000ff
        /*053c*/ 	.word	0x00000000
        /*0540*/ 	.short	0x010a
        /*0542*/ 	.byte	0x05
	.zero		1


	//   ....[69]....
        /*0544*/ 	.word	0x00003130
        /*0548*/ 	.word	0x000000ff
        /*054c*/ 	.word	0x00000000
        /*0550*/ 	.short	0x010a
        /*0552*/ 	.byte	0x05
	.zero		1


	//   ....[70]....
        /*0554*/ 	.word	0x000031c0
        /*0558*/ 	.word	0x000000ff
        /*055c*/ 	.word	0x00000000
        /*0560*/ 	.short	0x010a
        /*0562*/ 	.byte	0x05
	.zero		1


	//   ....[71]....
        /*0564*/ 	.word	0x00003250
        /*0568*/ 	.word	0x000000ff
        /*056c*/ 	.word	0x00000000
        /*0570*/ 	.short	0x010a
        /*0572*/ 	.byte	0x05
	.zero		1


	//   ....[72]....
        /*0574*/ 	.word	0x000032e0
        /*0578*/ 	.word	0x000000ff
        /*057c*/ 	.word	0x00000000
        /*0580*/ 	.short	0x010a
        /*0582*/ 	.byte	0x05
	.zero		1


	//   ....[73]....
        /*0584*/ 	.word	0x00003380
        /*0588*/ 	.word	0x00000000
        /*058c*/ 	.word	0x00000000
        /*0590*/ 	.short	0x010a
        /*0592*/ 	.byte	0xff
	.zero		1


	//   ....[74]....
        /*0594*/ 	.word	0x000034a0
        /*0598*/ 	.word	0x00000002
        /*059c*/ 	.word	0x00000170
        /*05a0*/ 	.short	0x010a
        /*05a2*/ 	.byte	0xff
	.zero		1


	//   ....[75]....
        /*05a4*/ 	.word	0x00003510
        /*05a8*/ 	.word	0x00000002
        /*05ac*/ 	.word	0x00000000
        /*05b0*/ 	.short	0x0101
        /*05b2*/ 	.byte	0xff
	.zero		1


	//   ....[76]....
        /*05b4*/ 	.word	0x00003530
        /*05b8*/ 	.word	0x000000ff
        /*05bc*/ 	.word	0x00000120
        /*05c0*/ 	.short	0x010a
        /*05c2*/ 	.byte	0x04
	.zero		1


	//   ....[77]....
        /*05c4*/ 	.word	0x00003650
        /*05c8*/ 	.word	0x00000002
        /*05cc*/ 	.word	0x00000110
        /*05d0*/ 	.short	0x010a
        /*05d2*/ 	.byte	0xff
	.zero		1


	//   ....[78]....
        /*05d4*/ 	.word	0x00003750
        /*05d8*/ 	.word	0x00000002
        /*05dc*/ 	.word	0x00000000
        /*05e0*/ 	.short	0x0101
        /*05e2*/ 	.byte	0xff
	.zero		1


	//   ....[79]....
        /*05e4*/ 	.word	0x000037e0
        /*05e8*/ 	.word	0x000000ff
        /*05ec*/ 	.word	0x00000120
        /*05f0*/ 	.short	0x0106
        /*05f2*/ 	.byte	0x04
	.zero		1


	//   ....[80]....
        /*05f4*/ 	.word	0x00003800
        /*05f8*/ 	.word	0x000000ff
        /*05fc*/ 	.word	0x00000120
        /*0600*/ 	.short	0x010a
        /*0602*/ 	.byte	0x04
	.zero		1


	//   ....[81]....
        /*0604*/ 	.word	0x00003890
        /*0608*/ 	.word	0x000000ff
        /*060c*/ 	.word	0x00000120
        /*0610*/ 	.short	0x0106
        /*0612*/ 	.byte	0x07
	.zero		1


	//   ....[82]....
        /*0614*/ 	.word	0x000038d0
        /*0618*/ 	.word	0x00000000
        /*061c*/ 	.word	0x00000120
        /*0620*/ 	.short	0x010a
        /*0622*/ 	.byte	0xff
	.zero		1


	//   ....[83]....
        /*0624*/ 	.word	0x00003e20
        /*0628*/ 	.word	0x00000000
        /*062c*/ 	.word	0x00000110
        /*0630*/ 	.short	0x010a
        /*0632*/ 	.byte	0xff
	.zero		1


	//   ....[84]....
        /*0634*/ 	.word	0x00003f20
        /*0638*/ 	.word	0x00000003
        /*063c*/ 	.word	0x00000000
        /*0640*/ 	.short	0x0101
        /*0642*/ 	.byte	0xff
	.zero		1


	//   ....[85]....
        /*0644*/ 	.word	0x00003f30
        /*0648*/ 	.word	0x000000ff
        /*064c*/ 	.word	0x00000000
        /*0650*/ 	.short	0x010a
        /*0652*/ 	.byte	0x04
	.zero		1


	//   ....[86]....
        /*0654*/ 	.word	0x00003fb0
        /*0658*/ 	.word	0x000000ff
        /*065c*/ 	.word	0x00000150
        /*0660*/ 	.short	0x010a
        /*0662*/ 	.byte	0x1f
	.zero		1


	//   ....[87]....
        /*0664*/ 	.word	0x00004090
        /*0668*/ 	.word	0x000000ff
        /*066c*/ 	.word	0x00000000
        /*0670*/ 	.short	0x010a
        /*0672*/ 	.byte	0x05
	.zero		1


	//   ....[88]....
        /*0674*/ 	.word	0x000041d0
        /*0678*/ 	.word	0x000000ff
        /*067c*/ 	.word	0x00000000
        /*0680*/ 	.short	0x010a
        /*0682*/ 	.byte	0x04
	.zero		1


	//   ....[89]....
        /*0684*/ 	.word	0x00004460
        /*0688*/ 	.word	0x000000ff
        /*068c*/ 	.word	0x00000000
        /*0690*/ 	.short	0x010a
        /*0692*/ 	.byte	0x04
	.zero		1


	//   ....[90]....
        /*0694*/ 	.word	0x000044f0
        /*0698*/ 	.word	0x000000ff
        /*069c*/ 	.word	0x00000000
        /*06a0*/ 	.short	0x010a
        /*06a2*/ 	.byte	0x05
	.zero		1


	//   ....[91]....
        /*06a4*/ 	.word	0x00004580
        /*06a8*/ 	.word	0x000000ff
        /*06ac*/ 	.word	0x00000000
        /*06b0*/ 	.short	0x010a
        /*06b2*/ 	.byte	0x05
	.zero		1


	//   ....[92]....
        /*06b4*/ 	.word	0x00004610
        /*06b8*/ 	.word	0x000000ff
        /*06bc*/ 	.word	0x00000000
        /*06c0*/ 	.short	0x010a
        /*06c2*/ 	.byte	0x04
	.zero		1


	//   ....[93]....
        /*06c4*/ 	.word	0x00004aa0
        /*06c8*/ 	.word	0x0000000c
        /*06cc*/ 	.word	0x00000110
        /*06d0*/ 	.short	0x010a
        /*06d2*/ 	.byte	0xff
	.zero		1


	//   ....[94]....
        /*06d4*/ 	.word	0x00004c10
        /*06d8*/ 	.word	0x00000000
        /*06dc*/ 	.word	0x00000000
        /*06e0*/ 	.short	0x0101
        /*06e2*/ 	.byte	0xff
	.zero		1


	//   ....[95]....
        /*06e4*/ 	.word	0x00005090
        /*06e8*/ 	.word	0x000000ff
        /*06ec*/ 	.word	0x00000108
        /*06f0*/ 	.short	0x010a
        /*06f2*/ 	.byte	0x18
	.zero		1


	//   ....[96]....
        /*06f4*/ 	.word	0x00005250
        /*06f8*/ 	.word	0x000000ff
        /*06fc*/ 	.word	0x000000e8
        /*0700*/ 	.short	0x010a
        /*0702*/ 	.byte	0x04
	.zero		1


	//   ....[97]....
        /*0704*/ 	.word	0x00005420
        /*0708*/ 	.word	0x000000ff
        /*070c*/ 	.word	0x000000d0
        /*0710*/ 	.short	0x010b
        /*0712*/ 	.byte	0x04
	.zero		1


	//   ....[98]....
        /*0714*/ 	.word	0x00005430
        /*0718*/ 	.word	0x000000ff
        /*071c*/ 	.word	0x00000000
        /*0720*/ 	.short	0x0101
        /*0722*/ 	.byte	0x14
	.zero		1


	//   ....[99]....
        /*0724*/ 	.word	0x00005440
        /*0728*/ 	.word	0x000000ff
        /*072c*/ 	.word	0x000000e8
        /*0730*/ 	.short	0x010a
        /*0732*/ 	.byte	0x05
	.zero		1


	//   ....[100]....
        /*0734*/ 	.word	0x00005630
        /*0738*/ 	.word	0x000000ff
        /*073c*/ 	.word	0x000000d0
        /*0740*/ 	.short	0x010b
        /*0742*/ 	.byte	0x05
	.zero		1


	//   ....[101]....
        /*0744*/ 	.word	0x00005640
        /*0748*/ 	.word	0x000000ff
        /*074c*/ 	.word	0x00000000
        /*0750*/ 	.short	0x0101
        /*0752*/ 	.byte	0x04
	.zero		1


	//   ....[102]....
        /*0754*/ 	.word	0x000056e0
        /*0758*/ 	.word	0x000000ff
        /*075c*/ 	.word	0x00000000
        /*0760*/ 	.short	0x010a
        /*0762*/ 	.byte	0x04
	.zero		1


	//   ....[103]....
        /*0764*/ 	.word	0x00005770
        /*0768*/ 	.word	0x000000ff
        /*076c*/ 	.word	0x00000000
        /*0770*/ 	.short	0x010a
        /*0772*/ 	.byte	0x05
	.zero		1


	//   ....[104]....
        /*0774*/ 	.word	0x00005810
        /*0778*/ 	.word	0x00000000
        /*077c*/ 	.word	0x00000000
        /*0780*/ 	.short	0x010a
        /*0782*/ 	.byte	0xff
	.zero		1


	//   ....[105]....
        /*0784*/ 	.word	0x00005b60
        /*0788*/ 	.word	0x00000000
        /*078c*/ 	.word	0x00000110
        /*0790*/ 	.short	0x010a
        /*0792*/ 	.byte	0xff
	.zero		1


	//   ....[106]....
        /*0794*/ 	.word	0x00005c30
        /*0798*/ 	.word	0x00000000
        /*079c*/ 	.word	0x00000000
        /*07a0*/ 	.short	0x0101
        /*07a2*/ 	.byte	0xff
	.zero		1


	//   ....[107]....
        /*07a4*/ 	.word	0x000067e0
        /*07a8*/ 	.word	0x00000002
        /*07ac*/ 	.word	0x000000d0
        /*07b0*/ 	.short	0x010a
        /*07b2*/ 	.byte	0xff
	.zero		1


	//   ....[108]....
        /*07b4*/ 	.word	0x00006810
        /*07b8*/ 	.word	0x0000001b
        /*07bc*/ 	.word	0x00000130
        /*07c0*/ 	.short	0x010a
        /*07c2*/ 	.byte	0xff
	.zero		1


	//   ....[109]....
        /*07c4*/ 	.word	0x00006900
        /*07c8*/ 	.word	0x00000002
        /*07cc*/ 	.word	0x000000d0
        /*07d0*/ 	.short	0x010a
        /*07d2*/ 	.byte	0xff
	.zero		1


	//   ....[110]....
        /*07d4*/ 	.word	0x00006a90
        /*07d8*/ 	.word	0x0000001b
        /*07dc*/ 	.word	0x00000130
        /*07e0*/ 	.short	0x010a
        /*07e2*/ 	.byte	0xff
	.zero		1


	//   ....[111]....
        /*07e4*/ 	.word	0x00007260
        /*07e8*/ 	.word	0x00000000
        /*07ec*/ 	.word	0x00000000
        /*07f0*/ 	.short	0x0101
        /*07f2*/ 	.byte	0xff
	.zero		1


	//   ....[112]....
        /*07f4*/ 	.word	0x00007270
        /*07f8*/ 	.word	0x00000002
        /*07fc*/ 	.word	0x000000d0
        /*0800*/ 	.short	0x010a
        /*0802*/ 	.byte	0xff
	.zero		1


	//   ....[113]....
        /*0804*/ 	.word	0x00007330
        /*0808*/ 	.word	0x00000002
        /*080c*/ 	.word	0x000000d0
        /*0810*/ 	.short	0x010a
        /*0812*/ 	.byte	0xff
	.zero		1


	//   ....[114]....
        /*0814*/ 	.word	0x000076e0
        /*0818*/ 	.word	0x000000ff
        /*081c*/ 	.word	0x00000000
        /*0820*/ 	.short	0x0101
        /*0822*/ 	.byte	0x04
	.zero		1


	//   ....[115]....
        /*0824*/ 	.word	0x00007c30
        /*0828*/ 	.word	0x00000000
        /*082c*/ 	.word	0x00000000
        /*0830*/ 	.short	0x0101
        /*0832*/ 	.byte	0xff
	.zero		1


	//   ....[116]....
        /*0834*/ 	.word	0x00007ef0
        /*0838*/ 	.word	0x000000ff
        /*083c*/ 	.word	0x00000000
        /*0840*/ 	.short	0x0101
        /*0842*/ 	.byte	0x06
	.zero		1


	//   ....[117]....
        /*0844*/ 	.word	0x00007f10
        /*0848*/ 	.word	0x00000000
        /*084c*/ 	.word	0x00000180
        /*0850*/ 	.short	0x010a
        /*0852*/ 	.byte	0xff
	.zero		1


	//   ....[118]....
        /*0854*/ 	.word	0x00007f70
        /*0858*/ 	.word	0x00000000
        /*085c*/ 	.word	0x00000068
        /*0860*/ 	.short	0x010a
        /*0862*/ 	.byte	0xff
	.zero		1


	//   ....[119]....
        /*0864*/ 	.word	0x00007fd0
        /*0868*/ 	.word	0x00000000
        /*086c*/ 	.word	0x00000068
        /*0870*/ 	.short	0x010a
        /*0872*/ 	.byte	0xff
	.zero		1


	//   ....[120]....
        /*0874*/ 	.word	0x00008020
        /*0878*/ 	.word	0x00000003
        /*087c*/ 	.word	0x00000110
        /*0880*/ 	.short	0x010a
        /*0882*/ 	.byte	0xff
	.zero		1


	//   ....[121]....
        /*0884*/ 	.word	0x00008080
        /*0888*/ 	.word	0x00000000
        /*088c*/ 	.word	0x00000000
        /*0890*/ 	.short	0x010a
        /*0892*/ 	.byte	0xff
	.zero		1


	//   ....[122]....
        /*0894*/ 	.word	0x000080e0
        /*0898*/ 	.word	0x00000000
        /*089c*/ 	.word	0x00000000
        /*08a0*/ 	.short	0x010a
        /*08a2*/ 	.byte	0xff
	.zero		1


	//   ....[123]....
        /*08a4*/ 	.word	0x00008140
        /*08a8*/ 	.word	0x00000000
        /*08ac*/ 	.word	0x00000000
        /*08b0*/ 	.short	0x010a
        /*08b2*/ 	.byte	0xff
	.zero		1


	//   ....[124]....
        /*08b4*/ 	.word	0x000081a0
        /*08b8*/ 	.word	0x00000000
        /*08bc*/ 	.word	0x00000000
        /*08c0*/ 	.short	0x010a
        /*08c2*/ 	.byte	0xff
	.zero		1


	//   ....[125]....
        /*08c4*/ 	.word	0x00008200
        /*08c8*/ 	.word	0x00000000
        /*08cc*/ 	.word	0x00000000
        /*08d0*/ 	.short	0x010a
        /*08d2*/ 	.byte	0xff
	.zero		1


	//   ....[126]....
        /*08d4*/ 	.word	0x00008260
        /*08d8*/ 	.word	0x00000000
        /*08dc*/ 	.word	0x00000000
        /*08e0*/ 	.short	0x010a
        /*08e2*/ 	.byte	0xff
	.zero		1


	//   ....[127]....
        /*08e4*/ 	.word	0x000082c0
        /*08e8*/ 	.word	0x00000000
        /*08ec*/ 	.word	0x00000000
        /*08f0*/ 	.short	0x010a
        /*08f2*/ 	.byte	0xff
	.zero		1


	//   ....[128]....
        /*08f4*/ 	.word	0x00008320
        /*08f8*/ 	.word	0x00000000
        /*08fc*/ 	.word	0x00000000
        /*0900*/ 	.short	0x010a
        /*0902*/ 	.byte	0xff
	.zero		1


	//   ....[129]....
        /*0904*/ 	.word	0x00008380
        /*0908*/ 	.word	0x00000000
        /*090c*/ 	.word	0x00000000
        /*0910*/ 	.short	0x010a
        /*0912*/ 	.byte	0xff
	.zero		1


	//   ....[130]....
        /*0914*/ 	.word	0x000083e0
        /*0918*/ 	.word	0x00000000
        /*091c*/ 	.word	0x00000000
        /*0920*/ 	.short	0x010a
        /*0922*/ 	.byte	0xff
	.zero		1


	//   ....[131]....
        /*0924*/ 	.word	0x00008440
        /*0928*/ 	.word	0x00000000
        /*092c*/ 	.word	0x00000000
        /*0930*/ 	.short	0x010a
        /*0932*/ 	.byte	0xff
	.zero		1


	//   ....[132]....
        /*0934*/ 	.word	0x000084a0
        /*0938*/ 	.word	0x00000000
        /*093c*/ 	.word	0x00000000
        /*0940*/ 	.short	0x010a
        /*0942*/ 	.byte	0xff
	.zero		1


	//   ....[133]....
        /*0944*/ 	.word	0x000084f0
        /*0948*/ 	.word	0x00000002
        /*094c*/ 	.word	0x00000170
        /*0950*/ 	.short	0x010a
        /*0952*/ 	.byte	0xff
	.zero		1


	//   ....[134]....
        /*0954*/ 	.word	0x00008550
        /*0958*/ 	.word	0x00000002
        /*095c*/ 	.word	0x00000120
        /*0960*/ 	.short	0x010a
        /*0962*/ 	.byte	0xff
	.zero		1


	//   ....[135]....
        /*0964*/ 	.word	0x000085a0
        /*0968*/ 	.word	0x00000002
        /*096c*/ 	.word	0x00000110
        /*0970*/ 	.short	0x010a
        /*0972*/ 	.byte	0xff
	.zero		1


	//   ....[136]....
        /*0974*/ 	.word	0x00008600
        /*0978*/ 	.word	0x00000000
        /*097c*/ 	.word	0x00000120
        /*0980*/ 	.short	0x010a
        /*0982*/ 	.byte	0xff
	.zero		1


	//   ....[137]....
        /*0984*/ 	.word	0x00008650
        /*0988*/ 	.word	0x00000000
        /*098c*/ 	.word	0x00000110
        /*0990*/ 	.short	0x010a
        /*0992*/ 	.byte	0xff
	.zero		1


	//   ....[138]....
        /*0994*/ 	.word	0x000086b0
        /*0998*/ 	.word	0x00000002
        /*099c*/ 	.word	0x00000150
        /*09a0*/ 	.short	0x010a
        /*09a2*/ 	.byte	0xff
	.zero		1


	//   ....[139]....
        /*09a4*/ 	.word	0x00008710
        /*09a8*/ 	.word	0x00000000
        /*09ac*/ 	.word	0x00000000
        /*09b0*/ 	.short	0x010a
        /*09b2*/ 	.byte	0xff
	.zero		1


	//   ....[140]....
        /*09b4*/ 	.word	0x00008770
        /*09b8*/ 	.word	0x00000000
        /*09bc*/ 	.word	0x00000000
        /*09c0*/ 	.short	0x010a
        /*09c2*/ 	.byte	0xff
	.zero		1


	//   ....[141]....
        /*09c4*/ 	.word	0x000087d0
        /*09c8*/ 	.word	0x00000000
        /*09cc*/ 	.word	0x00000000
        /*09d0*/ 	.short	0x010a
        /*09d2*/ 	.byte	0xff
	.zero		1


	//   ....[142]....
        /*09d4*/ 	.word	0x00008830
        /*09d8*/ 	.word	0x00000000
        /*09dc*/ 	.word	0x00000000
        /*09e0*/ 	.short	0x010a
        /*09e2*/ 	.byte	0xff
	.zero		1


	//   ....[143]....
        /*09e4*/ 	.word	0x00008890
        /*09e8*/ 	.word	0x00000000
        /*09ec*/ 	.word	0x00000000
        /*09f0*/ 	.short	0x010a
        /*09f2*/ 	.byte	0xff
	.zero		1


	//   ....[144]....
        /*09f4*/ 	.word	0x000088e0
        /*09f8*/ 	.word	0x0000000c
        /*09fc*/ 	.word	0x00000110
        /*0a00*/ 	.short	0x010a
        /*0a02*/ 	.byte	0xff
	.zero		1


	//   ....[145]....
        /*0a04*/ 	.word	0x00008940
        /*0a08*/ 	.word	0x00000000
        /*0a0c*/ 	.word	0x00000108
        /*0a10*/ 	.short	0x010a
        /*0a12*/ 	.byte	0xff
	.zero		1


	//   ....[146]....
        /*0a14*/ 	.word	0x000089a0
        /*0a18*/ 	.word	0x00000000
        /*0a1c*/ 	.word	0x000000e8
        /*0a20*/ 	.short	0x010a
        /*0a22*/ 	.byte	0xff
	.zero		1


	//   ....[147]....
        /*0a24*/ 	.word	0x00008a00
        /*0a28*/ 	.word	0x00000006
        /*0a2c*/ 	.word	0x000000e8
        /*0a30*/ 	.short	0x010a
        /*0a32*/ 	.byte	0xff
	.zero		1


	//   ....[148]....
        /*0a34*/ 	.word	0x00008a60
        /*0a38*/ 	.word	0x00000000
        /*0a3c*/ 	.word	0x00000000
        /*0a40*/ 	.short	0x010a
        /*0a42*/ 	.byte	0xff
	.zero		1


	//   ....[149]....
        /*0a44*/ 	.word	0x00008ac0
        /*0a48*/ 	.word	0x00000000
        /*0a4c*/ 	.word	0x00000000
        /*0a50*/ 	.short	0x010a
        /*0a52*/ 	.byte	0xff
	.zero		1


	//   ....[150]....
        /*0a54*/ 	.word	0x00008b10
        /*0a58*/ 	.word	0x00000000
        /*0a5c*/ 	.word	0x00000110
        /*0a60*/ 	.short	0x010a
        /*0a62*/ 	.byte	0xff
	.zero		1


	//   ....[151]....
        /*0a64*/ 	.word	0x00008b60
        /*0a68*/ 	.word	0x00000002
        /*0a6c*/ 	.word	0x000000d0
        /*0a70*/ 	.short	0x010a
        /*0a72*/ 	.byte	0xff
	.zero		1


	//   ....[152]....
        /*0a74*/ 	.word	0x00008bb0
        /*0a78*/ 	.word	0x0000001b
        /*0a7c*/ 	.word	0x00000130
        /*0a80*/ 	.short	0x010a
        /*0a82*/ 	.byte	0xff
	.zero		1


	//   ....[153]....
        /*0a84*/ 	.word	0x00008c00
        /*0a88*/ 	.word	0x00000002
        /*0a8c*/ 	.word	0x000000d0
        /*0a90*/ 	.short	0x010a
        /*0a92*/ 	.byte	0xff
	.zero		1


	//----- nvinfo : EIATTR_NUM_MBARRIERS
	.align		4
.L_47:
        /*0a94*/ 	.byte	0x03, 0x38
        /*0a96*/ 	.short	0x0032


	//----- nvinfo : EIATTR_EXIT_INSTR_OFFSETS
	.align		4
        /*0a98*/ 	.byte	0x04, 0x1c
        /*0a9a*/ 	.short	(.L_49 - .L_48)


	//   ....[0]....
.L_48:
        /*0a9c*/ 	.word	0x000033b0


	//   ....[1]....
        /*0aa0*/ 	.word	0x000038a0


	//   ....[2]....
        /*0aa4*/ 	.word	0x00003900


	//   ....[3]....
        /*0aa8*/ 	.word	0x00004870


	//   ....[4]....
        /*0aac*/ 	.word	0x00005840


	//   ....[5]....
        /*0ab0*/ 	.word	0x00005880


	//   ....[6]....
        /*0ab4*/ 	.word	0x00007df0


	//   ....[7]....
        /*0ab8*/ 	.word	0x00007e60


	//   ....[8]....
        /*0abc*/ 	.word	0x00007e90


	//   ....[9]....
        /*0ac0*/ 	.word	0x00007f00


	//----- nvinfo : EIATTR_MAX_THREADS
	.align		4
.L_49:
        /*0ac4*/ 	.byte	0x04, 0x05
        /*0ac6*/ 	.short	(.L_51 - .L_50)
.L_50:
        /*0ac8*/ 	.word	0x00000100
        /*0acc*/ 	.word	0x00000001
        /*0ad0*/ 	.word	0x00000001


	//----- nvinfo : EIATTR_CRS_STACK_SIZE
	.align		4
.L_51:
        /*0ad4*/ 	.byte	0x04, 0x1e
        /*0ad6*/ 	.short	(.L_53 - .L_52)
.L_52:
        /*0ad8*/ 	.word	0x00000000


	//----- nvinfo : EIATTR_CBANK_PARAM_SIZE
	.align		4
.L_53:
        /*0adc*/ 	.byte	0x03, 0x19
        /*0ade*/ 	.short	0x0800


	//----- nvinfo : EIATTR_PARAM_CBANK
	.align		4
        /*0ae0*/ 	.byte	0x04, 0x0a
        /*0ae2*/ 	.short	(.L_55 - .L_54)
	.align		4
.L_54:
        /*0ae4*/ 	.word	index@(.nv.constant0._ZN7cutlass13device_kernelINS_4gemm6kernel13GemmUniversalIN4cute5tupleIJiiiiEEENS1_10collective13CollectiveMmaINS1_35MainloopSm100TmaUmmaWarpSpecializedILi13ELi2ELi4ENS5_IJNS4_1CILi4EEESB_NSA_ILi1EEEEEEEENS5_IJNSA_ILi64EEESF_SF_EEENS_6half_tENS5_IJlSC_lEEESH_SI_NS4_8TiledMMAINS4_8MMA_AtomIJNS4_20SM100_MMA_F16BF16_SSISH_SH_fLi64ELi64ELNS4_4UMMA5MajorE0ELSN_0ELNSM_7ScaleInE0ELSO_0EEEEEENS4_6LayoutINS5_IJSC_SC_SC_EEENS5_IJNSA_ILi0EEEST_ST_EEEEENS5_IJNS4_10UnderscoreESW_SW_EEEEENS4_23SM90_TMA_LOAD_MULTICASTENS4_14ComposedLayoutINS4_7SwizzleILi3ELi4ELi3EEENS4_18smem_ptr_flag_bitsILi16EEENSR_INS5_IJNSA_ILi8EEESF_EEENS5_IJSF_SC_EEEEEEEvNS4_8identityESZ_S19_vS1A_EENS_8epilogue10collective18CollectiveEpilogueINS1C_23Sm100TmaWarpSpecializedILi3ELi2ELi16ELb1ELb0EEEJSG_NS5_IJNSR_ISF_SC_EENSR_INSA_ILi32EEESC_EEEEESH_SI_SH_SI_NS1C_6fusion15FusionCallbacksIS1G_NS1L_17LinearCombinationISH_fSH_fLNS_15FloatRoundStyleE2EEESG_S1K_JEEENS4_5SM1004TMEM4LOAD26SM100_TMEM_LOAD_16dp256b4xENS4_13SM90_TMA_LOADENS10_INS11_ILi2ELi4ELi3EEES14_NSR_INS5_IJS15_S1I_EEENS5_IJS1I_SC_EEEEEEENS4_17SM75_U32x4_LDSM_NENS4_14SM90_TMA_STOREES20_NS4_17SM90_U32x4_STSM_NENS4_39AutoVectorizingCopyWithAssumedAlignmentILi128EEEEEEvvEEEEvNT_6ParamsE)
        /*0ae8*/ 	.short	0x0380
        /*0aea*/ 	.short	0x0800


	//----- nvinfo : EIATTR_SW_WAR
	.align		4
.L_55:
        /*0aec*/ 	.byte	0x04, 0x36
        /*0aee*/ 	.short	(.L_57 - .L_56)
.L_56:
        /*0af0*/ 	.word	0x00000008
.L_57:


//--------------------- .nv.callgraph             --------------------------
	.section	.nv.callgraph,"",@"SHT_CUDA_CALLGRAPH"
	.align	4
	.sectionentsize	8
	.align		4
        /*0000*/ 	.word	0x00000000
	.align		4
        /*0004*/ 	.word	0xffffffff
	.align		4
        /*0008*/ 	.word	index@(_ZN7cutlass13device_kernelINS_4gemm6kernel13GemmUniversalIN4cute5tupleIJiiiiEEENS1_10collective13CollectiveMmaINS1_35MainloopSm100TmaUmmaWarpSpecializedILi13ELi2ELi4ENS5_IJNS4_1CILi4EEESB_NSA_ILi1EEEEEEEENS5_IJNSA_ILi64EEESF_SF_EEENS_6half_tENS5_IJlSC_lEEESH_SI_NS4_8TiledMMAINS4_8MMA_AtomIJNS4_20SM100_MMA_F16BF16_SSISH_SH_fLi64ELi64ELNS4_4UMMA5MajorE0ELSN_0ELNSM_7ScaleInE0ELSO_0EEEEEENS4_6LayoutINS5_IJSC_SC_SC_EEENS5_IJNSA_ILi0EEEST_ST_EEEEENS5_IJNS4_10UnderscoreESW_SW_EEEEENS4_23SM90_TMA_LOAD_MULTICASTENS4_14ComposedLayoutINS4_7SwizzleILi3ELi4ELi3EEENS4_18smem_ptr_flag_bitsILi16EEENSR_INS5_IJNSA_ILi8EEESF_EEENS5_IJSF_SC_EEEEEEEvNS4_8identityESZ_S19_vS1A_EENS_8epilogue10collective18CollectiveEpilogueINS1C_23Sm100TmaWarpSpecializedILi3ELi2ELi16ELb1ELb0EEEJSG_NS5_IJNSR_ISF_SC_EENSR_INSA_ILi32EEESC_EEEEESH_SI_SH_SI_NS1C_6fusion15FusionCallbacksIS1G_NS1L_17LinearCombinationISH_fSH_fLNS_15FloatRoundStyleE2EEESG_S1K_JEEENS4_5SM1004TMEM4LOAD26SM100_TMEM_LOAD_16dp256b4xENS4_13SM90_TMA_LOADENS10_INS11_ILi2ELi4ELi3EEES14_NSR_INS5_IJS15_S1I_EEENS5_IJS1I_SC_EEEEEEENS4_17SM75_U32x4_LDSM_NENS4_14SM90_TMA_STOREES20_NS4_17SM90_U32x4_STSM_NENS4_39AutoVectorizingCopyWithAssumedAlignmentILi128EEEEEEvvEEEEvNT_6ParamsE)
	.align		4
        /*000c*/ 	.word	index@(__assertfail)
	.align		4
        /*0010*/ 	.word	0x00000000
	.align		4
        /*0014*/ 	.word	0xfffffffe
	.align		4
        /*0018*/ 	.word	0x00000000
	.align		4
        /*001c*/ 	.word	0xfffffffd
	.align		4
        /*0020*/ 	.word	0x00000000
	.align		4
        /*0024*/ 	.word	0xfffffffc


//--------------------- .nv.constant4             --------------------------
	.section	.nv.constant4,"a",@progbits
	.align	8
	.align		8
.nv.constant4:
        /*0000*/ 	.dword	__assertfail
	.align		8
        /*0008*/ 	.dword	__unnamed_1
	.align		8
        /*0010*/ 	.dword	__unnamed_2
	.align		8
        /*0018*/ 	.dword	_ZN40_INTERNAL_0f1ecceb_4_k_cu_f860cf67_165324cuda3std3__45__cpo5beginE
	.align		8
        /*0020*/ 	.dword	_ZN40_INTERNAL_0f1ecceb_4_k_cu_f860cf67_165324cuda3std3__45__cpo3endE
	.align		8
        /*0028*/ 	.dword	_ZN40_INTERNAL_0f1ecceb_4_k_cu_f860cf67_165324cuda3std3__45__cpo6cbeginE
	.align		8
        /*0030*/ 	.dword	_ZN40_INTERNAL_0f1ecceb_4_k_cu_f860cf67_165324cuda3std3__45__cpo4cendE
	.align		8
        /*0038*/ 	.dword	_ZN40_INTERNAL_0f1ecceb_4_k_cu_f860cf67_165324cuda3std3__442_GLOBAL__N__0f1ecceb_4_k_cu_f860cf67_165326ignoreE
	.align		8
        /*0040*/ 	.dword	_ZN40_INTERNAL_0f1ecceb_4_k_cu_f860cf67_165324cuda3std3__419piecewise_constructE
	.align		8
        /*0048*/ 	.dword	_ZN40_INTERNAL_0f1ecceb_4_k_cu_f860cf67_165324cuda3std3__48in_placeE
	.align		8
        /*0050*/ 	.dword	_ZN40_INTERNAL_0f1ecceb_4_k_cu_f860cf67_165324cuda3std6ranges3__45__cpo4swapE
	.align		8
        /*0058*/ 	.dword	_ZN40_INTERNAL_0f1ecceb_4_k_cu_f860cf67_165324cuda3std6ranges3__45__cpo9iter_moveE
	.align		8
        /*0060*/ 	.dword	_ZN40_INTERNAL_0f1ecceb_4_k_cu_f860cf67_165324cute7productE
	.align		8
        /*0068*/ 	.dword	_ZN40_INTERNAL_0f1ecceb_4_k_cu_f860cf67_165324cute1_E
	.align		8
        /*0070*/ 	.dword	$str$25
	.align		8
        /*0078*/ 	.dword	$str$26
	.align		8
        /*0080*/ 	.dword	$str$27
	.align		8
        /*0088*/ 	.dword	$str$28


//--------------------- .text._ZN7cutlass13device_kernelINS_4gemm6kernel13GemmUniversalIN4cute5tupleIJiiiiEEENS1_10collective13CollectiveMmaINS1_35MainloopSm100TmaUmmaWarpSpecializedILi13ELi2ELi4ENS5_IJNS4_1CILi4EEESB_NSA_ILi1EEEEEEEENS5_IJNSA_ILi64EEESF_SF_EEENS_6half_tENS5_IJlSC_lEEESH_SI_NS4_8TiledMMAINS4_8MMA_AtomIJNS4_20SM100_MMA_F16BF16_SSISH_SH_fLi64ELi64ELNS4_4UMMA5MajorE0ELSN_0ELNSM_7ScaleInE0ELSO_0EEEEEENS4_6LayoutINS5_IJSC_SC_SC_EEENS5_IJNSA_ILi0EEEST_ST_EEEEENS5_IJNS4_10UnderscoreESW_SW_EEEEENS4_23SM90_TMA_LOAD_MULTICASTENS4_14ComposedLayoutINS4_7SwizzleILi3ELi4ELi3EEENS4_18smem_ptr_flag_bitsILi16EEENSR_INS5_IJNSA_ILi8EEESF_EEENS5_IJSF_SC_EEEEEEEvNS4_8identityESZ_S19_vS1A_EENS_8epilogue10collective18CollectiveEpilogueINS1C_23Sm100TmaWarpSpecializedILi3ELi2ELi16ELb1ELb0EEEJSG_NS5_IJNSR_ISF_SC_EENSR_INSA_ILi32EEESC_EEEEESH_SI_SH_SI_NS1C_6fusion15FusionCallbacksIS1G_NS1L_17LinearCombinationISH_fSH_fLNS_15FloatRoundStyleE2EEESG_S1K_JEEENS4_5SM1004TMEM4LOAD26SM100_TMEM_LOAD_16dp256b4xENS4_13SM90_TMA_LOADENS10_INS11_ILi2ELi4ELi3EEES14_NSR_INS5_IJS15_S1I_EEENS5_IJS1I_SC_EEEEEEENS4_17SM75_U32x4_LDSM_NENS4_14SM90_TMA_STOREES20_NS4_17SM90_U32x4_STSM_NENS4_39AutoVectorizingCopyWithAssumedAlignmentILi128EEEEEEvvEEEEvNT_6ParamsE --------------------------
	.section	.text._ZN7cutlass13device_kernelINS_4gemm6kernel13GemmUniversalIN4cute5tupleIJiiiiEEENS1_10collective13CollectiveMmaINS1_35MainloopSm100TmaUmmaWarpSpecializedILi13ELi2ELi4ENS5_IJNS4_1CILi4EEESB_NSA_ILi1EEEEEEEENS5_IJNSA_ILi64EEESF_SF_EEENS_6half_tENS5_IJlSC_lEEESH_SI_NS4_8TiledMMAINS4_8MMA_AtomIJNS4_20SM100_MMA_F16BF16_SSISH_SH_fLi64ELi64ELNS4_4UMMA5MajorE0ELSN_0ELNSM_7ScaleInE0ELSO_0EEEEEENS4_6LayoutINS5_IJSC_SC_SC_EEENS5_IJNSA_ILi0EEEST_ST_EEEEENS5_IJNS4_10UnderscoreESW_SW_EEEEENS4_23SM90_TMA_LOAD_MULTICASTENS4_14ComposedLayoutINS4_7SwizzleILi3ELi4ELi3EEENS4_18smem_ptr_flag_bitsILi16EEENSR_INS5_IJNSA_ILi8EEESF_EEENS5_IJSF_SC_EEEEEEEvNS4_8identityESZ_S19_vS1A_EENS_8epilogue10collective18CollectiveEpilogueINS1C_23Sm100TmaWarpSpecializedILi3ELi2ELi16ELb1ELb0EEEJSG_NS5_IJNSR_ISF_SC_EENSR_INSA_ILi32EEESC_EEEEESH_SI_SH_SI_NS1C_6fusion15FusionCallbacksIS1G_NS1L_17LinearCombinationISH_fSH_fLNS_15FloatRoundStyleE2EEESG_S1K_JEEENS4_5SM1004TMEM4LOAD26SM100_TMEM_LOAD_16dp256b4xENS4_13SM90_TMA_LOADENS10_INS11_ILi2ELi4ELi3EEES14_NSR_INS5_IJS15_S1I_EEENS5_IJS1I_SC_EEEEEEENS4_17SM75_U32x4_LDSM_NENS4_14SM90_TMA_STOREES20_NS4_17SM90_U32x4_STSM_NENS4_39AutoVectorizingCopyWithAssumedAlignmentILi128EEEEEEvvEEEEvNT_6ParamsE,"ax",@progbits
	.align	128
.text._ZN7cutlass13device_kernelINS_4gemm6kernel13GemmUniversalIN4cute5tupleIJiiiiEEENS1_10collective13CollectiveMmaINS1_35MainloopSm100TmaUmmaWarpSpecializedILi13ELi2ELi4ENS5_IJNS4_1CILi4EEESB_NSA_ILi1EEEEEEEENS5_IJNSA_ILi64EEESF_SF_EEENS_6half_tENS5_IJlSC_lEEESH_SI_NS4_8TiledMMAINS4_8MMA_AtomIJNS4_20SM100_MMA_F16BF16_SSISH_SH_fLi64ELi64ELNS4_4UMMA5MajorE0ELSN_0ELNSM_7ScaleInE0ELSO_0EEEEEENS4_6LayoutINS5_IJSC_SC_SC_EEENS5_IJNSA_ILi0EEEST_ST_EEEEENS5_IJNS4_10UnderscoreESW_SW_EEEEENS4_23SM90_TMA_LOAD_MULTICASTENS4_14ComposedLayoutINS4_7SwizzleILi3ELi4ELi3EEENS4_18smem_ptr_flag_bitsILi16EEENSR_INS5_IJNSA_ILi8EEESF_EEENS5_IJSF_SC_EEEEEEEvNS4_8identityESZ_S19_vS1A_EENS_8epilogue10collective18CollectiveEpilogueINS1C_23Sm100TmaWarpSpecializedILi3ELi2ELi16ELb1ELb0EEEJSG_NS5_IJNSR_ISF_SC_EENSR_INSA_ILi32EEESC_EEEEESH_SI_SH_SI_NS1C_6fusion15FusionCallbacksIS1G_NS1L_17LinearCombinationISH_fSH_fLNS_15FloatRoundStyleE2EEESG_S1K_JEEENS4_5SM1004TMEM4LOAD26SM100_TMEM_LOAD_16dp256b4xENS4_13SM90_TMA_LOADENS10_INS11_ILi2ELi4ELi3EEES14_NSR_INS5_IJS15_S1I_EEENS5_IJS1I_SC_EEEEEEENS4_17SM75_U32x4_LDSM_NENS4_14SM90_TMA_STOREES20_NS4_17SM90_U32x4_STSM_NENS4_39AutoVectorizingCopyWithAssumedAlignmentILi128EEEEEEvvEEEEvNT_6ParamsE:
        .type           _ZN7cutlass13device_kernelINS_4gemm6kernel13GemmUniversalIN4cute5tupleIJiiiiEEENS1_10collective13CollectiveMmaINS1_35MainloopSm100TmaUmmaWarpSpecializedILi13ELi2ELi4ENS5_IJNS4_1CILi4EEESB_NSA_ILi1EEEEEEEENS5_IJNSA_ILi64EEESF_SF_EEENS_6half_tENS5_IJlSC_lEEESH_SI_NS4_8TiledMMAINS4_8MMA_AtomIJNS4_20SM100_MMA_F16BF16_SSISH_SH_fLi64ELi64ELNS4_4UMMA5MajorE0ELSN_0ELNSM_7ScaleInE0ELSO_0EEEEEENS4_6LayoutINS5_IJSC_SC_SC_EEENS5_IJNSA_ILi0EEEST_ST_EEEEENS5_IJNS4_10UnderscoreESW_SW_EEEEENS4_23SM90_TMA_LOAD_MULTICASTENS4_14ComposedLayoutINS4_7SwizzleILi3ELi4ELi3EEENS4_18smem_ptr_flag_bitsILi16EEENSR_INS5_IJNSA_ILi8EEESF_EEENS5_IJSF_SC_EEEEEEEvNS4_8identityESZ_S19_vS1A_EENS_8epilogue10collective18CollectiveEpilogueINS1C_23Sm100TmaWarpSpecializedILi3ELi2ELi16ELb1ELb0EEEJSG_NS5_IJNSR_ISF_SC_EENSR_INSA_ILi32EEESC_EEEEESH_SI_SH_SI_NS1C_6fusion15FusionCallbacksIS1G_NS1L_17LinearCombinationISH_fSH_fLNS_15FloatRoundStyleE2EEESG_S1K_JEEENS4_5SM1004TMEM4LOAD26SM100_TMEM_LOAD_16dp256b4xENS4_13SM90_TMA_LOADENS10_INS11_ILi2ELi4ELi3EEES14_NSR_INS5_IJS15_S1I_EEENS5_IJS1I_SC_EEEEEEENS4_17SM75_U32x4_LDSM_NENS4_14SM90_TMA_STOREES20_NS4_17SM90_U32x4_STSM_NENS4_39AutoVectorizingCopyWithAssumedAlignmentILi128EEEEEEvvEEEEvNT_6ParamsE,@function
        .size           _ZN7cutlass13device_kernelINS_4gemm6kernel13GemmUniversalIN4cute5tupleIJiiiiEEENS1_10collective13CollectiveMmaINS1_35MainloopSm100TmaUmmaWarpSpecializedILi13ELi2ELi4ENS5_IJNS4_1CILi4EEESB_NSA_ILi1EEEEEEEENS5_IJNSA_ILi64EEESF_SF_EEENS_6half_tENS5_IJlSC_lEEESH_SI_NS4_8TiledMMAINS4_8MMA_AtomIJNS4_20SM100_MMA_F16BF16_SSISH_SH_fLi64ELi64ELNS4_4UMMA5MajorE0ELSN_0ELNSM_7ScaleInE0ELSO_0EEEEEENS4_6LayoutINS5_IJSC_SC_SC_EEENS5_IJNSA_ILi0EEEST_ST_EEEEENS5_IJNS4_10UnderscoreESW_SW_EEEEENS4_23SM90_TMA_LOAD_MULTICASTENS4_14ComposedLayoutINS4_7SwizzleILi3ELi4ELi3EEENS4_18smem_ptr_flag_bitsILi16EEENSR_INS5_IJNSA_ILi8EEESF_EEENS5_IJSF_SC_EEEEEEEvNS4_8identityESZ_S19_vS1A_EENS_8epilogue10collective18CollectiveEpilogueINS1C_23Sm100TmaWarpSpecializedILi3ELi2ELi16ELb1ELb0EEEJSG_NS5_IJNSR_ISF_SC_EENSR_INSA_ILi32EEESC_EEEEESH_SI_SH_SI_NS1C_6fusion15FusionCallbacksIS1G_NS1L_17LinearCombinationISH_fSH_fLNS_15FloatRoundStyleE2EEESG_S1K_JEEENS4_5SM1004TMEM4LOAD26SM100_TMEM_LOAD_16dp256b4xENS4_13SM90_TMA_LOADENS10_INS11_ILi2ELi4ELi3EEES14_NSR_INS5_IJS15_S1I_EEENS5_IJS1I_SC_EEEEEEENS4_17SM75_U32x4_LDSM_NENS4_14SM90_TMA_STOREES20_NS4_17SM90_U32x4_STSM_NENS4_39AutoVectorizingCopyWithAssumedAlignmentILi128EEEEEEvvEEEEvNT_6ParamsE,(.L_x_189 - _ZN7cutlass13device_kernelINS_4gemm6kernel13GemmUniversalIN4cute5tupleIJiiiiEEENS1_10collective13CollectiveMmaINS1_35MainloopSm100TmaUmmaWarpSpecializedILi13ELi2ELi4ENS5_IJNS4_1CILi4EEESB_NSA_ILi1EEEEEEEENS5_IJNSA_ILi64EEESF_SF_EEENS_6half_tENS5_IJlSC_lEEESH_SI_NS4_8TiledMMAINS4_8MMA_AtomIJNS4_20SM100_MMA_F16BF16_SSISH_SH_fLi64ELi64ELNS4_4UMMA5MajorE0ELSN_0ELNSM_7ScaleInE0ELSO_0EEEEEENS4_6LayoutINS5_IJSC_SC_SC_EEENS5_IJNSA_ILi0EEEST_ST_EEEEENS5_IJNS4_10UnderscoreESW_SW_EEEEENS4_23SM90_TMA_LOAD_MULTICASTENS4_14ComposedLayoutINS4_7SwizzleILi3ELi4ELi3EEENS4_18smem_ptr_flag_bitsILi16EEENSR_INS5_IJNSA_ILi8EEESF_EEENS5_IJSF_SC_EEEEEEEvNS4_8identityESZ_S19_vS1A_EENS_8epilogue10collective18CollectiveEpilogueINS1C_23Sm100TmaWarpSpecializedILi3ELi2ELi16ELb1ELb0EEEJSG_NS5_IJNSR_ISF_SC_EENSR_INSA_ILi32EEESC_EEEEESH_SI_SH_SI_NS1C_6fusion15FusionCallbacksIS1G_NS1L_17LinearCombinationISH_fSH_fLNS_15FloatRoundStyleE2EEESG_S1K_JEEENS4_5SM1004TMEM4LOAD26SM100_TMEM_LOAD_16dp256b4xENS4_13SM90_TMA_LOADENS10_INS11_ILi2ELi4ELi3EEES14_NSR_INS5_IJS15_S1I_EEENS5_IJS1I_SC_EEEEEEENS4_17SM75_U32x4_LDSM_NENS4_14SM90_TMA_STOREES20_NS4_17SM90_U32x4_STSM_NENS4_39AutoVectorizingCopyWithAssumedAlignmentILi128EEEEEEvvEEEEvNT_6ParamsE)
        .other          _ZN7cutlass13device_kernelINS_4gemm6kernel13GemmUniversalIN4cute5tupleIJiiiiEEENS1_10collective13CollectiveMmaINS1_35MainloopSm100TmaUmmaWarpSpecializedILi13ELi2ELi4ENS5_IJNS4_1CILi4EEESB_NSA_ILi1EEEEEEEENS5_IJNSA_ILi64EEESF_SF_EEENS_6half_tENS5_IJlSC_lEEESH_SI_NS4_8TiledMMAINS4_8MMA_AtomIJNS4_20SM100_MMA_F16BF16_SSISH_SH_fLi64ELi64ELNS4_4UMMA5MajorE0ELSN_0ELNSM_7ScaleInE0ELSO_0EEEEEENS4_6LayoutINS5_IJSC_SC_SC_EEENS5_IJNSA_ILi0EEEST_ST_EEEEENS5_IJNS4_10UnderscoreESW_SW_EEEEENS4_23SM90_TMA_LOAD_MULTICASTENS4_14ComposedLayoutINS4_7SwizzleILi3ELi4ELi3EEENS4_18smem_ptr_flag_bitsILi16EEENSR_INS5_IJNSA_ILi8EEESF_EEENS5_IJSF_SC_EEEEEEEvNS4_8identityESZ_S19_vS1A_EENS_8epilogue10collective18CollectiveEpilogueINS1C_23Sm100TmaWarpSpecializedILi3ELi2ELi16ELb1ELb0EEEJSG_NS5_IJNSR_ISF_SC_EENSR_INSA_ILi32EEESC_EEEEESH_SI_SH_SI_NS1C_6fusion15FusionCallbacksIS1G_NS1L_17LinearCombinationISH_fSH_fLNS_15FloatRoundStyleE2EEESG_S1K_JEEENS4_5SM1004TMEM4LOAD26SM100_TMEM_LOAD_16dp256b4xENS4_13SM90_TMA_LOADENS10_INS11_ILi2ELi4ELi3EEES14_NSR_INS5_IJS15_S1I_EEENS5_IJS1I_SC_EEEEEEENS4_17SM75_U32x4_LDSM_NENS4_14SM90_TMA_STOREES20_NS4_17SM90_U32x4_STSM_NENS4_39AutoVectorizingCopyWithAssumedAlignmentILi128EEEEEEvvEEEEvNT_6ParamsE,@"STO_CUDA_ENTRY STV_DEFAULT"
_ZN7cutlass13device_kernelINS_4gemm6kernel13GemmUniversalIN4cute5tupleIJiiiiEEENS1_10collective13CollectiveMmaINS1_35MainloopSm100TmaUmmaWarpSpecializedILi13ELi2ELi4ENS5_IJNS4_1CILi4EEESB_NSA_ILi1EEEEEEEENS5_IJNSA_ILi64EEESF_SF_EEENS_6half_tENS5_IJlSC_lEEESH_SI_NS4_8TiledMMAINS4_8MMA_AtomIJNS4_20SM100_MMA_F16BF16_SSISH_SH_fLi64ELi64ELNS4_4UMMA5MajorE0ELSN_0ELNSM_7ScaleInE0ELSO_0EEEEEENS4_6LayoutINS5_IJSC_SC_SC_EEENS5_IJNSA_ILi0EEEST_ST_EEEEENS5_IJNS4_10UnderscoreESW_SW_EEEEENS4_23SM90_TMA_LOAD_MULTICASTENS4_14ComposedLayoutINS4_7SwizzleILi3ELi4ELi3EEENS4_18smem_ptr_flag_bitsILi16EEENSR_INS5_IJNSA_ILi8EEESF_EEENS5_IJSF_SC_EEEEEEEvNS4_8identityESZ_S19_vS1A_EENS_8epilogue10collective18CollectiveEpilogueINS1C_23Sm100TmaWarpSpecializedILi3ELi2ELi16ELb1ELb0EEEJSG_NS5_IJNSR_ISF_SC_EENSR_INSA_ILi32EEESC_EEEEESH_SI_SH_SI_NS1C_6fusion15FusionCallbacksIS1G_NS1L_17LinearCombinationISH_fSH_fLNS_15FloatRoundStyleE2EEESG_S1K_JEEENS4_5SM1004TMEM4LOAD26SM100_TMEM_LOAD_16dp256b4xENS4_13SM90_TMA_LOADENS10_INS11_ILi2ELi4ELi3EEES14_NSR_INS5_IJS15_S1I_EEENS5_IJS1I_SC_EEEEEEENS4_17SM75_U32x4_LDSM_NENS4_14SM90_TMA_STOREES20_NS4_17SM90_U32x4_STSM_NENS4_39AutoVectorizingCopyWithAssumedAlignmentILi128EEEEEEvvEEEEvNT_6ParamsE:
[----:B------:R-:W1:Y:S01]  /*0000*/  LDC R1, c[0x0][0x37c] ;  /* 0x0000df00ff017b82 */ /* 0x000e620000000800 */
[----:B------:R-:W2:Y:S01]  /*0010*/  S2R R58, SR_TID.X ;  /* 0x00000000003a7919 */ /* 0x000ea20000002100 */
[----:B------:R-:W3:Y:S01]  /*0020*/  LDCU.64 UR8, c[0x0][0x890] ;  /* 0x00011200ff0877ac */ /* 0x000ee20008000a00 */
[----:B------:R-:W-:Y:S02]  /*0030*/  PRMT R49, RZ, 0x7610, R49 ;  /* 0x00007610ff317816 */ /* 0x000fe40000000031 */
[----:B------:R-:W-:Y:S02]  /*0040*/  ELECT P3, URZ, PT ;  /* 0x0000000000ff782f */ /* 0x000fe40003860000 */
[----:B---3--:R-:W-:-:S04]  /*0050*/  ISETP.NE.U32.AND P0, PT, RZ, UR8, PT ;  /* 0x00000008ff007c0c */ /* 0x008fc8000bf05070 */
[----:B------:R-:W-:Y:S02]  /*0060*/  ISETP.NE.AND.EX P1, PT, RZ, UR9, PT, P0 ;  /* 0x00000009ff007c0c */ /* 0x000fe4000bf25300 */
[----:B--2---:R-:W-:-:S05]  /*0070*/  SHF.R.U32.HI R50, RZ, 0x5, R58 ;  /* 0x00000005ff327819 */ /* 0x004fca000001163a */
[----:B------:R-:W2:Y:S02]  /*0080*/  SHFL.IDX PT, R0, R50, RZ, 0x1f ;  /* 0x00001fff32007589 */ /* 0x000ea400000e0000 */
[----:B--2---:R-:W-:-:S04]  /*0090*/  R2UR UR20, R0 ;  /* 0x00000000001472ca */ /* 0x004fc800000e0000 */
[----:B-1----:R-:W-:Y:S05]  /*00a0*/  @P1 BRA `(.L_x_0) ;  /* 0x0000000000301947 */ /* 0x002fea0003800000 */
[----:B------:R-:W1:Y:S02]  /*00b0*/  LDCU.64 UR4, c[0x0][0x888] ;  /* 0x00011100ff0477ac */ /* 0x000e640008000a00 */
[----:B-1----:R-:W-:-:S04]  /*00c0*/  UISETP.NE.U32.AND UP0, UPT, UR4, URZ, UPT ;  /* 0x000000ff0400728c */ /* 0x002fc8000bf05070 */
[----:B------:R-:W-:-:S09]  /*00d0*/  UISETP.NE.AND.EX UP0, UPT, UR5, URZ, UPT, UP0 ;  /* 0x000000ff0500728c */ /* 0x000fd2000bf05300 */
[----:B------:R-:W-:Y:S05]  /*00e0*/  BRA.U !UP0, `(.L_x_1) ;  /* 0x0000000108147547 */ /* 0x000fea000b800000 */
[----:B------:R-:W1:Y:S01]  /*00f0*/  LDC.64 R26, c[0x0][0x888] ;  /* 0x00022200ff1a7b82 */ /* 0x000e620000000a00 */
[----:B------:R-:W1:Y:S02]  /*0100*/  LDCU.64 UR4, c[0x0][0x358] ;  /* 0x00006b00ff0477ac */ /* 0x000e640008000a00 */
[----:B-1----:R1:W5:Y:S01]  /*0110*/  LDG.E R26, desc[UR4][R26.64] ;  /* 0x000000041a1a7981 */ /* 0x002362000c1e1900 */
[----:B------:R-:W-:Y:S01]  /*0120*/  HFMA2 R49, -RZ, RZ, 0, 5.9604644775390625e-08 ;  /* 0x00000001ff317431 */ /* 0x000fe200000001ff */
[----:B------:R-:W-:Y:S05]  /*0130*/  BRA `(.L_x_0) ;  /* 0x00000000000c7947 */ /* 0x000fea0003800000 */
.L_x_1:
[----:B------:R-:W1:Y:S01]  /*0140*/  LDCU UR4, c[0x0][0x880] ;  /* 0x00011000ff0477ac */ /* 0x000e620008000800 */
[----:B------:R-:W-:Y:S01]  /*0150*/  HFMA2 R49, -RZ, RZ, 0, 5.9604644775390625e-08 ;  /* 0x00000001ff317431 */ /* 0x000fe200000001ff */
[----:B-1----:R-:W-:-:S07]  /*0160*/  MOV R26, UR4 ;  /* 0x00000004001a7c02 */ /* 0x002fce0008000f00 */
.L_x_0:
[----:B------:R-:W2:Y:S02]  /*0170*/  LDCU.64 UR4, c[0x0][0x8b0] ;  /* 0x00011600ff0477ac */ /* 0x000ea40008000a00 */
[----:B--2---:R-:W-:-:S04]  /*0180*/  UISETP.NE.U32.AND UP0, UPT, UR4, URZ, UPT ;  /* 0x000000ff0400728c */ /* 0x004fc8000bf05070 */
[----:B------:R-:W-:-:S09]  /*0190*/  UISETP.NE.AND.EX UP0, UPT, UR5, URZ, UPT, UP0 ;  /* 0x000000ff0500728c */ /* 0x000fd2000bf05300 */
[----:B------:R-:W-:Y:S05]  /*01a0*/  BRA.U UP0, `(.L_x_2) ;  /* 0x0000000100287547 */ /* 0x000fea000b800000 */
[----:B------:R-:W2:Y:S02]  /*01b0*/  LDCU.64 UR4, c[0x0][0x8a8] ;  /* 0x00011500ff0477ac */ /* 0x000ea40008000a00 */
[----:B--2---:R-:W-:-:S04]  /*01c0*/  UISETP.NE.U32.AND UP0, UPT, UR4, URZ, UPT ;  /* 0x000000ff0400728c */ /* 0x004fc8000bf05070 */
[----:B------:R-:W-:-:S09]  /*01d0*/  UISETP.NE.AND.EX UP0, UPT, UR5, URZ, UPT, UP0 ;  /* 0x000000ff0500728c */ /* 0x000fd2000bf05300 */
[----:B------:R-:W-:Y:S05]  /*01e0*/  BRA.U !UP0, `(.L_x_3) ;  /* 0x0000000108107547 */ /* 0x000fea000b800000 */
[----:B------:R-:W2:Y:S01]  /*01f0*/  LDC.64 R24, c[0x0][0x8a8] ;  /* 0x00022a00ff187b82 */ /* 0x000ea20000000a00 */
[----:B------:R-:W2:Y:S02]  /*0200*/  LDCU.64 UR4, c[0x0][0x358] ;  /* 0x00006b00ff0477ac */ /* 0x000ea40008000a00 */
[----:B--2---:R2:W5:Y:S01]  /*0210*/  LDG.E R24, desc[UR4][R24.64] ;  /* 0x0000000418187981 */ /* 0x004562000c1e1900 */
[----:B------:R-:W-:Y:S05]  /*0220*/  BRA `(.L_x_2) ;  /* 0x0000000000087947 */ /* 0x000fea0003800000 */
.L_x_3:
[----:B------:R-:W2:Y:S02]  /*0230*/  LDCU UR4, c[0x0][0x8a0] ;  /* 0x00011400ff0477ac */ /* 0x000ea40008000800 */
[----:B--2---:R-:W-:Y:S02]  /*0240*/  MOV R24, UR4 ;  /* 0x0000000400187c02 */ /* 0x004fe40008000f00 */
.L_x_2:
[----:B------:R-:W-:Y:S01]  /*0250*/  IMAD.U32 R0, RZ, RZ, UR20 ;  /* 0x00000014ff007e24 */ /* 0x000fe2000f8e00ff */
[----:B------:R-:W-:Y:S04]  /*0260*/  BSSY.RECONVERGENT B0, `(.L_x_4) ;  /* 0x000000c000007945 */ /* 0x000fe80003800200 */
[C---:B------:R-:W-:Y:S02]  /*0270*/  ISETP.NE.OR P2, PT, R0.reuse, 0x1, !P3 ;  /* 0x000000010000780c */ /* 0x040fe40005f45670 */
[----:B------:R-:W-:-:S11]  /*0280*/  ISETP.NE.OR P1, PT, R0, 0x3, !P3 ;  /* 0x000000030000780c */ /* 0x000fd60005f25670 */
[----:B------:R-:W-:Y:S05]  /*0290*/  @P2 BRA `(.L_x_5) ;  /* 0x0000000000202947 */ /* 0x000fea0003800000 */
[----:B------:R-:W3:Y:S02]  /*02a0*/  LDCU.64 UR4, c[0x0][0x348] ;  /* 0x00006900ff0477ac */ /* 0x000ee40008000a00 */
[----:B---3--:R-:W-:Y:S02]  /*02b0*/  UIADD3 UR6, UP1, UPT, UR4, 0x80, URZ ;  /* 0x0000008004067890 */ /* 0x008fe4000ff3e0ff */
[----:B------:R-:W-:Y:S02]  /*02c0*/  UIADD3 UR4, UP0, UPT, UR4, 0x180, URZ ;  /* 0x0000018004047890 */ /* 0x000fe4000ff1e0ff */
[----:B------:R-:W-:Y:S02]  /*02d0*/  UIADD3.X UR7, UPT, UPT, URZ, UR5, URZ, UP1, !UPT ;  /* 0x00000005ff077290 */ /* 0x000fe40008ffe4ff */
[----:B------:R-:W-:-:S07]  /*02e0*/  UIADD3.X UR5, UPT, UPT, URZ, UR5, URZ, UP0, !UPT ;  /* 0x00000005ff057290 */ /* 0x000fce00087fe4ff */
[----:B------:R3:W-:Y:S02]  /*02f0*/  UTMACCTL.PF [UR6] ;  /* 0x00000000060079b9 */ /* 0x0007e40008040000 */
[----:B------:R3:W-:Y:S02]  /*0300*/  UTMACCTL.PF [UR4] ;  /* 0x00000000040079b9 */ /* 0x0007e40008040000 */
[----:B---3--:R-:W-:Y:S01]  /*0310*/  NOP ;  /* 0x0000000000007918 */ /* 0x008fe20000000000 */
.L_x_5:
[----:B------:R-:W-:Y:S05]  /*0320*/  BSYNC.RECONVERGENT B0 ;  /* 0x0000000000007941 */ /* 0x000fea0003800200 */
.L_x_4:
[----:B------:R-:W-:Y:S04]  /*0330*/  BSSY.RECONVERGENT B0, `(.L_x_6) ;  /* 0x000000a000007945 */ /* 0x000fe80003800200 */
        /* <DEDUP_REMOVED lines=9> */
.L_x_7:
[----:B------:R-:W-:Y:S05]  /*03d0*/  BSYNC.RECONVERGENT B0 ;  /* 0x0000000000007941 */ /* 0x000fea0003800200 */
.L_x_6:
[----:B------:R-:W3:Y:S01]  /*03e0*/  LDCU.64 UR4, c[0x0][0x888] ;  /* 0x00011100ff0477ac */ /* 0x000ee20008000a00 */
[----:B------:R-:W-:Y:S01]  /*03f0*/  ISETP.NE.AND.EX P0, PT, RZ, UR9, PT, P0 ;  /* 0x00000009ff007c0c */ /* 0x000fe2000bf05300 */
[----:B------:R-:W-:Y:S01]  /*0400*/  UPLOP3.LUT UP3, UPT, UPT, UPT, UPT, 0x80, 0x8 ;  /* 0x000000000008789c */ /* 0x000fe20003f6f070 */
[----:B---3--:R-:W-:-:S04]  /*0410*/  ISETP.NE.U32.AND P1, PT, RZ, UR4, PT ;  /* 0x00000004ff007c0c */ /* 0x008fc8000bf25070 */
[----:B------:R-:W-:-:S13]  /*0420*/  ISETP.NE.AND.EX P1, PT, RZ, UR5, PT, P1 ;  /* 0x00000005ff007c0c */ /* 0x000fda000bf25310 */
[----:B------:R-:W-:Y:S05]  /*0430*/  @P1 BRA P0, `(.L_x_8) ;  /* 0x0000000000281947 */ /* 0x000fea0000000000 */
[----:B------:R-:W-:Y:S01]  /*0440*/  UISETP.NE.U32.AND UP0, UPT, UR8, URZ, UPT ;  /* 0x000000ff0800728c */ /* 0x000fe2000bf05070 */
[----:B-----5:R-:W-:Y:S01]  /*0450*/  FSETP.NEU.AND P0, PT, R26, RZ, PT ;  /* 0x000000ff1a00720b */ /* 0x020fe20003f0d000 */
[----:B------:R-:W-:Y:S02]  /*0460*/  UISETP.NE.U32.AND UP2, UPT, UR4, URZ, UPT ;  /* 0x000000ff0400728c */ /* 0x000fe4000bf45070 */
[----:B------:R-:W-:Y:S02]  /*0470*/  UISETP.NE.AND.EX UP1, UPT, UR9, URZ, UPT, UP0 ;  /* 0x000000ff0900728c */ /* 0x000fe4000bf25300 */
[----:B------:R-:W-:-:S04]  /*0480*/  UISETP.NE.AND.EX UP0, UPT, UR5, URZ, UPT, UP2 ;  /* 0x000000ff0500728c */ /* 0x000fc8000bf05320 */
[----:B------:R-:W-:-:S04]  /*0490*/  USEL UR4, URZ, 0xffffffff, UP0 ;  /* 0xffffffffff047887 */ /* 0x000fc80008000000 */
[----:B------:R-:W-:Y:S01]  /*04a0*/  VOTEU.ANY UP0, P0 ;  /* 0x0000000000ff7886 */ /* 0x000fe20000000100 */
[----:B------:R-:W-:-:S04]  /*04b0*/  @!UP1 USEL UR4, URZ, 0xffffffff, UP0 ;  /* 0xffffffffff049887 */ /* 0x000fc80008000000 */
[----:B------:R-:W-:-:S04]  /*04c0*/  ULOP3.LUT UR4, UR4, 0x1, URZ, 0xc0, !UPT ;  /* 0x0000000104047892 */ /* 0x000fc8000f8ec0ff */
[----:B------:R-:W-:-:S11]  /*04d0*/  UISETP.NE.U32.AND UP3, UPT, UR4, 0x1, UPT ;  /* 0x000000010400788c */ /* 0x000fd6000bf65070 */
.L_x_8:
[----:B------:R-:W3:Y:S01]  /*04e0*/  SHFL.IDX PT, R2, R50, RZ, 0x1f ;  /* 0x00001fff32027589 */ /* 0x000ee200000e0000 */
[----:B------:R-:W-:-:S04]  /*04f0*/  UISETP.NE.AND UP0, UPT, UR20, 0x2, UPT ;  /* 0x000000021400788c */ /* 0x000fc8000bf05270 */
[----:B------:R-:W-:Y:S01]  /*0500*/  USEL UR33, URZ, 0x1, UP0 ;  /* 0x00000001ff217887 */ /* 0x000fe20008000000 */
[----:B---3--:R-:W-:-:S13]  /*0510*/  ISETP.NE.AND P0, PT, R2, RZ, PT ;  /* 0x000000ff0200720c */ /* 0x008fda0003f05270 */
[----:B------:R-:W-:Y:S05]  /*0520*/  @P0 BRA `(.L_x_9) ;  /* 0x0000000000ac0947 */ /* 0x000fea0003800000 */
[----:B------:R-:W-:Y:S01]  /*0530*/  ELECT P0, URZ, PT ;  /* 0x0000000000ff782f */ /* 0x000fe20003800000 */
[----:B------:R-:W-:-:S12]  /*0540*/  BSSY.RECONVERGENT B0, `(.L_x_9) ;  /* 0x0000029000007945 */ /* 0x000fd80003800200 */
[----:B------:R-:W-:Y:S05]  /*0550*/  @!P0 BRA `(.L_x_10) ;  /* 0x00000000009c8947 */ /* 0x000fea0003800000 */
[----:B------:R-:W3:Y:S01]  /*0560*/  S2UR UR4, SR_CgaCtaId ;  /* 0x00000000000479c3 */ /* 0x000ee20000008800 */
[----:B------:R-:W-:Y:S01]  /*0570*/  UMOV UR5, 0x400 ;  /* 0x0000040000057882 */ /* 0x000fe20000000000 */
[----:B------:R-:W-:Y:S01]  /*0580*/  UMOV UR8, 0x1 ;  /* 0x0000000100087882 */ /* 0x000fe20000000000 */
[----:B------:R-:W-:Y:S01]  /*0590*/  UMOV UR6, 0x7 ;  /* 0x0000000700067882 */ /* 0x000fe20000000000 */
[----:B------:R-:W-:-:S04]  /*05a0*/  UIADD3 UR8, UPT, UPT, -UR8, 0x100000, URZ ;  /* 0x0010000008087890 */ /* 0x000fc8000fffe1ff */
[----:B------:R-:W-:Y:S02]  /*05b0*/  USHF.L.U32 UR9, UR8, 0xb, URZ ;  /* 0x0000000b08097899 */ /* 0x000fe400080006ff */
[----:B------:R-:W-:Y:S02]  /*05c0*/  USHF.L.U32 UR8, UR8, 0x1, URZ ;  /* 0x0000000108087899 */ /* 0x000fe400080006ff */
[----:B------:R-:W-:-:S04]  /*05d0*/  UIADD3 UR6, UPT, UPT, -UR6, 0x100000, URZ ;  /* 0x0010000006067890 */ /* 0x000fc8000fffe1ff */
[----:B------:R-:W-:Y:S02]  /*05e0*/  USHF.L.U32 UR7, UR6, 0xb, URZ ;  /* 0x0000000b06077899 */ /* 0x000fe400080006ff */
[----:B------:R-:W-:Y:S02]  /*05f0*/  USHF.L.U32 UR6, UR6, 0x1, URZ ;  /* 0x0000000106067899 */ /* 0x000fe400080006ff */
[----:B---3--:R-:W-:Y:S01]  /*0600*/  ULEA UR4, UR4, UR5, 0x18 ;  /* 0x0000000504047291 */ /* 0x008fe2000f8ec0ff */
[----:B------:R-:W3:Y:S11]  /*0610*/  FENCE.VIEW.ASYNC.S ;  /* 0x00000000000073c6 */ /* 0x000ef60000000000 */
[----:B---3--:R3:W4:Y:S01]  /*0620*/  SYNCS.EXCH.64 URZ, [UR4], UR8 ;  /* 0x0000000804ff75b2 */ /* 0x0087220008000100 */
[----:B------:R3:W1:Y:S01]  /*0630*/  SYNCS.EXCH.64 URZ, [UR4+0x68], UR6 ;  /* 0x0000680604ff75b2 */ /* 0x0006620008000100 */
        /* <DEDUP_REMOVED lines=23> */
[----:B------:R3:W1:Y:S02]  /*07b0*/  SYNCS.EXCH.64 URZ, [UR4+0xc8], UR6 ;  /* 0x0000c80604ff75b2 */ /* 0x0006640008000100 */
[----:B---34-:R-:W-:Y:S01]  /*07c0*/  NOP ;  /* 0x0000000000007918 */ /* 0x018fe20000000000 */
.L_x_10:
[----:B------:R-:W-:Y:S05]  /*07d0*/  BSYNC.RECONVERGENT B0 ;  /* 0x0000000000007941 */ /* 0x000fea0003800200 */
.L_x_9:
[----:B------:R-:W3:Y:S01]  /*07e0*/  SHFL.IDX PT, R2, R50, RZ, 0x1f ;  /* 0x00001fff32027589 */ /* 0x000ee200000e0000 */
[----:B------:R-:W-:Y:S01]  /*07f0*/  NOP ;  /* 0x0000000000007918 */ /* 0x000fe20000000000 */
[----:B---3--:R-:W-:-:S13]  /*0800*/  ISETP.NE.AND P0, PT, R2, 0x1, PT ;  /* 0x000000010200780c */ /* 0x008fda0003f05270 */
[----:B------:R-:W-:Y:S05]  /*0810*/  @P0 BRA `(.L_x_11) ;  /* 0x0000000000500947 */ /* 0x000fea0003800000 */
        /* <DEDUP_REMOVED lines=9> */
[----:B------:R-:W-:Y:S01]  /*08b0*/  USHF.L.U32 UR6, UR6, 0x1, URZ ;  /* 0x0000000106067899 */ /* 0x000fe200080006ff */
[----:B------:R-:W-:Y:S01]  /*08c0*/  ELECT P0, URZ, PT ;  /* 0x0000000000ff782f */ /* 0x000fe20003800000 */
[----:B---3--:R-:W-:Y:S01]  /*08d0*/  ULEA UR4, UR4, UR5, 0x18 ;  /* 0x0000000504047291 */ /* 0x008fe2000f8ec0ff */
[----:B------:R-:W3:Y:S11]  /*08e0*/  FENCE.VIEW.ASYNC.S ;  /* 0x00000000000073c6 */ /* 0x000ef60000000000 */
[----:B---3--:R3:W4:Y:S01]  /*08f0*/  SYNCS.EXCH.64 URZ, [UR4+0xd0], UR8 ;  /* 0x0000d00804ff75b2 */ /* 0x0087220008000100 */
[----:B------:R3:W1:Y:S01]  /*0900*/  SYNCS.EXCH.64 URZ, [UR4+0xe8], UR6 ;  /* 0x0000e80604ff75b2 */ /* 0x0006620008000100 */
[----:B------:R3:W1:Y:S01]  /*0910*/  SYNCS.EXCH.64 URZ, [UR4+0xd8], UR8 ;  /* 0x0000d80804ff75b2 */ /* 0x0006620008000100 */
[----:B------:R3:W1:Y:S01]  /*0920*/  SYNCS.EXCH.64 URZ, [UR4+0xf0], UR6 ;  /* 0x0000f00604ff75b2 */ /* 0x0006620008000100 */
[----:B------:R3:W1:Y:S01]  /*0930*/  SYNCS.EXCH.64 URZ, [UR4+0xe0], UR8 ;  /* 0x0000e00804ff75b2 */ /* 0x0006620008000100 */
[----:B------:R3:W1:Y:S01]  /*0940*/  SYNCS.EXCH.64 URZ, [UR4+0xf8], UR6 ;  /* 0x0000f80604ff75b2 */ /* 0x0006620008000100 */
[----:B------:R-:W-:Y:S01]  /*0950*/  NOP ;  /* 0x0000000000007918 */ /* 0x000fe20000000000 */
.L_x_11:
[----:B------:R-:W2:Y:S01]  /*0960*/  SHFL.IDX PT, R2, R50, RZ, 0x1f ;  /* 0x00001fff32027589 */ /* 0x000ea200000e0000 */
[----:B------:R-:W-:Y:S01]  /*0970*/  NOP ;  /* 0x0000000000007918 */ /* 0x000fe20000000000 */
[----:B--2---:R-:W-:-:S13]  /*0980*/  ISETP.NE.AND P0, PT, R2, 0x3, PT ;  /* 0x000000030200780c */ /* 0x004fda0003f05270 */
[----:B------:R-:W-:Y:S05]  /*0990*/  @P0 BRA `(.L_x_12) ;  /* 0x0000000000300947 */ /* 0x000fea0003800000 */
[----:B---3--:R-:W2:Y:S01]  /*09a0*/  S2UR UR4, SR_CgaCtaId ;  /* 0x00000000000479c3 */ /* 0x008ea20000008800 */
[----:B------:R-:W-:Y:S01]  /*09b0*/  UMOV UR6, 0x400 ;  /* 0x0000040000067882 */ /* 0x000fe20000000000 */
[----:B------:R-:W-:Y:S01]  /*09c0*/  UMOV UR5, 0x20 ;  /* 0x0000002000057882 */ /* 0x000fe20000000000 */
[----:B------:R-:W-:Y:S01]  /*09d0*/  ELECT P0, URZ, PT ;  /* 0x0000000000ff782f */ /* 0x000fe20003800000 */
[----:B--2---:R-:W-:Y:S02]  /*09e0*/  ULEA UR6, UR4, UR6, 0x18 ;  /* 0x0000000604067291 */ /* 0x004fe4000f8ec0ff */
[----:B------:R-:W-:-:S04]  /*09f0*/  UIADD3 UR4, UPT, UPT, -UR5, 0x100000, URZ ;  /* 0x0010000005047890 */ /* 0x000fc8000fffe1ff */
[----:B------:R-:W-:Y:S02]  /*0a00*/  USHF.L.U32 UR5, UR4, 0xb, URZ ;  /* 0x0000000b04057899 */ /* 0x000fe400080006ff */
[----:B------:R-:W-:Y:S01]  /*0a10*/  USHF.L.U32 UR4, UR4, 0x1, URZ ;  /* 0x0000000104047899 */ /* 0x000fe200080006ff */
[----:B------:R-:W2:Y:S11]  /*0a20*/  FENCE.VIEW.ASYNC.S ;  /* 0x00000000000073c6 */ /* 0x000eb60000000000 */
[----:B--2---:R2:W3:Y:S01]  /*0a30*/  SYNCS.EXCH.64 URZ, [UR6+0x100], UR4 ;  /* 0x0001000406ff75b2 */ /* 0x0044e20008000100 */
[----:B------:R2:W1:Y:S01]  /*0a40*/  SYNCS.EXCH.64 URZ, [UR6+0x108], UR4 ;  /* 0x0001080406ff75b2 */ /* 0x0004620008000100 */
[----:B------:R-:W-:Y:S01]  /*0a50*/  NOP ;  /* 0x0000000000007918 */ /* 0x000fe20000000000 */
.L_x_12:
[----:B------:R-:W4:Y:S01]  /*0a60*/  SHFL.IDX PT, R2, R50, RZ, 0x1f ;  /* 0x00001fff32027589 */ /* 0x000f2200000e0000 */
[----:B------:R-:W-:Y:S01]  /*0a70*/  NOP ;  /* 0x0000000000007918 */ /* 0x000fe20000000000 */
[----:B----4-:R-:W-:-:S13]  /*0a80*/  ISETP.NE.AND P0, PT, R2, 0x4, PT ;  /* 0x000000040200780c */ /* 0x010fda0003f05270 */
[----:B------:R-:W-:Y:S05]  /*0a90*/  @P0 BRA `(.L_x_13) ;  /* 0x00000000004c0947 */ /* 0x000fea0003800000 */
[----:B--23--:R-:W2:Y:S01]  /*0aa0*/  S2UR UR6, SR_CgaCtaId ;  /* 0x00000000000679c3 */ /* 0x00cea20000008800 */
[----:B------:R-:W-:Y:S01]  /*0ab0*/  UMOV UR4, 0xe20 ;  /* 0x00000e2000047882 */ /* 0x000fe20000000000 */
[----:B------:R-:W-:Y:S01]  /*0ac0*/  UMOV UR5, 0x400 ;  /* 0x0000040000057882 */ /* 0x000fe20000000000 */
[----:B------:R-:W-:Y:S01]  /*0ad0*/  USEL UR4, UR4, 0xc20, UP3 ;  /* 0x00000c2004047887 */ /* 0x000fe20009800000 */
[----:B------:R-:W-:Y:S01]  /*0ae0*/  UMOV UR8, 0x1 ;  /* 0x0000000100087882 */ /* 0x000fe20000000000 */
[----:B------:R-:W-:Y:S01]  /*0af0*/  ELECT P0, URZ, PT ;  /* 0x0000000000ff782f */ /* 0x000fe20003800000 */
[----:B------:R-:W-:-:S04]  /*0b00*/  UIADD3 UR8, UPT, UPT, -UR8, 0x100000, URZ ;  /* 0x0010000008087890 */ /* 0x000fc8000fffe1ff */
[----:B------:R-:W-:Y:S02]  /*0b10*/  USHF.L.U32 UR9, UR8, 0xb, URZ ;  /* 0x0000000b08097899 */ /* 0x000fe400080006ff */
[----:B------:R-:W-:Y:S02]  /*0b20*/  USHF.L.U32 UR8, UR8, 0x1, URZ ;  /* 0x0000000108087899 */ /* 0x000fe400080006ff */
[----:B--2---:R-:W-:Y:S02]  /*0b30*/  ULEA UR6, UR6, UR5, 0x18 ;  /* 0x0000000506067291 */ /* 0x004fe4000f8ec0ff */
[----:B------:R-:W-:-:S04]  /*0b40*/  UIADD3 UR4, UPT, UPT, -UR4, 0x100000, URZ ;  /* 0x0010000004047890 */ /* 0x000fc8000fffe1ff */
[----:B------:R-:W-:Y:S02]  /*0b50*/  USHF.L.U32 UR5, UR4, 0xb, URZ ;  /* 0x0000000b04057899 */ /* 0x000fe400080006ff */
[----:B------:R-:W-:Y:S01]  /*0b60*/  USHF.L.U32 UR4, UR4, 0x1, URZ ;  /* 0x0000000104047899 */ /* 0x000fe200080006ff */
[----:B------:R-:W2:Y:S03]  /*0b70*/  FENCE.VIEW.ASYNC.S ;  /* 0x00000000000073c6 */ /* 0x000ea60000000000 */
[----:B--2---:R4:W2:Y:S08]  /*0b80*/  SYNCS.EXCH.64 URZ, [UR6+0x110], UR8 ;  /* 0x0001100806ff75b2 */ /* 0x0048b00008000100 */
[----:B------:R4:W3:Y:S01]  /*0b90*/  SYNCS.EXCH.64 URZ, [UR6+0x120], UR4 ;  /* 0x0001200406ff75b2 */ /* 0x0008e20008000100 */
[----:B------:R4:W1:Y:S01]  /*0ba0*/  SYNCS.EXCH.64 URZ, [UR6+0x118], UR8 ;  /* 0x0001180806ff75b2 */ /* 0x0008620008000100 */
[----:B------:R4:W1:Y:S02]  /*0bb0*/  SYNCS.EXCH.64 URZ, [UR6+0x128], UR4 ;  /* 0x0001280406ff75b2 */ /* 0x0008640008000100 */
[----:B----4-:R-:W-:Y:S01]  /*0bc0*/  NOP ;  /* 0x0000000000007918 */ /* 0x010fe20000000000 */
.L_x_13:
[----:B------:R-:W4:Y:S01]  /*0bd0*/  SHFL.IDX PT, R2, R50, RZ, 0x1f ;  /* 0x00001fff32027589 */ /* 0x000f2200000e0000 */
[----:B------:R-:W-:Y:S01]  /*0be0*/  NOP ;  /* 0x0000000000007918 */ /* 0x000fe20000000000 */
[----:B----4-:R-:W-:-:S13]  /*0bf0*/  ISETP.NE.AND P0, PT, R2, 0x5, PT ;  /* 0x000000050200780c */ /* 0x010fda0003f05270 */
[----:B------:R-:W-:Y:S05]  /*0c00*/  @P0 BRA `(.L_x_14) ;  /* 0x0000000000580947 */ /* 0x000fea0003800000 */
[----:B--23--:R-:W2:Y:S01]  /*0c10*/  S2UR UR4, SR_CgaCtaId ;  /* 0x00000000000479c3 */ /* 0x00cea20000008800 */
        /* <DEDUP_REMOVED lines=10> */
[----:B--2---:R-:W-:Y:S01]  /*0cc0*/  ULEA UR4, UR4, UR5, 0x18 ;  /* 0x0000000504047291 */ /* 0x004fe2000f8ec0ff */
[----:B------:R-:W2:Y:S11]  /*0cd0*/  FENCE.VIEW.ASYNC.S ;  /* 0x00000000000073c6 */ /* 0x000eb60000000000 */
[----:B--2---:R4:W2:Y:S01]  /*0ce0*/  SYNCS.EXCH.64 URZ, [UR4+0x130], UR8 ;  /* 0x0001300804ff75b2 */ /* 0x0048a20008000100 */
[----:B------:R4:W3:Y:S01]  /*0cf0*/  SYNCS.EXCH.64 URZ, [UR4+0x150], UR6 ;  /* 0x0001500604ff75b2 */ /* 0x0008e20008000100 */
[----:B------:R4:W1:Y:S01]  /*0d00*/  SYNCS.EXCH.64 URZ, [UR4+0x138], UR8 ;  /* 0x0001380804ff75b2 */ /* 0x0008620008000100 */
[----:B------:R4:W1:Y:S01]  /*0d10*/  SYNCS.EXCH.64 URZ, [UR4+0x158], UR6 ;  /* 0x0001580604ff75b2 */ /* 0x0008620008000100 */
[----:B------:R4:W1:Y:S01]  /*0d20*/  SYNCS.EXCH.64 URZ, [UR4+0x140], UR8 ;  /* 0x0001400804ff75b2 */ /* 0x0008620008000100 */
[----:B------:R4:W1:Y:S01]  /*0d30*/  SYNCS.EXCH.64 URZ, [UR4+0x160], UR6 ;  /* 0x0001600604ff75b2 */ /* 0x0008620008000100 */
[----:B------:R4:W1:Y:S01]  /*0d40*/  SYNCS.EXCH.64 URZ, [UR4+0x148], UR8 ;  /* 0x0001480804ff75b2 */ /* 0x0008620008000100 */
[----:B------:R4:W1:Y:S02]  /*0d50*/  SYNCS.EXCH.64 URZ, [UR4+0x168], UR6 ;  /* 0x0001680604ff75b2 */ /* 0x0008640008000100 */
[----:B----4-:R-:W-:Y:S01]  /*0d60*/  NOP ;  /* 0x0000000000007918 */ /* 0x010fe20000000000 */
.L_x_14:
[----:B------:R-:W4:Y:S01]  /*0d70*/  SHFL.IDX PT, R2, R50, RZ, 0x1f ;  /* 0x00001fff32027589 */ /* 0x000f2200000e0000 */
[----:B------:R-:W1:Y:S01]  /*0d80*/  S2UR UR54, SR_CgaCtaId ;  /* 0x00000000003679c3 */ /* 0x000e620000008800 */
[----:B------:R-:W-:Y:S01]  /*0d90*/  NOP ;  /* 0x0000000000007918 */ /* 0x000fe20000000000 */
[----:B----4-:R-:W-:-:S13]  /*0da0*/  ISETP.NE.AND P0, PT, R2, 0x3, PT ;  /* 0x000000030200780c */ /* 0x010fda0003f05270 */
[----:B-1----:R-:W-:Y:S05]  /*0db0*/  @P0 BRA `(.L_x_15) ;  /* 0x0000000000340947 */ /* 0x002fea0003800000 */
[----:B--23--:R-:W-:Y:S01]  /*0dc0*/  UMOV UR4, 0x400 ;  /* 0x0000040000047882 */ /* 0x00cfe20000000000 */
[----:B------:R-:W-:Y:S01]  /*0dd0*/  UMOV UR6, 0x20 ;  /* 0x0000002000067882 */ /* 0x000fe20000000000 */
[----:B------:R-:W-:Y:S02]  /*0de0*/  ULEA UR4, UR54, UR4, 0x18 ;  /* 0x0000000436047291 */ /* 0x000fe4000f8ec0ff */
[----:B------:R-:W-:-:S04]  /*0df0*/  UIADD3 UR6, UPT, UPT, -UR6, 0x100000, URZ ;  /* 0x0010000006067890 */ /* 0x000fc8000fffe1ff */
[----:B------:R-:W-:Y:S02]  /*0e00*/  USHF.L.U32 UR7, UR6, 0xb, URZ ;  /* 0x0000000b06077899 */ /* 0x000fe400080006ff */
[----:B------:R-:W-:Y:S01]  /*0e10*/  USHF.L.U32 UR6, UR6, 0x1, URZ ;  /* 0x0000000106067899 */ /* 0x000fe200080006ff */
[----:B------:R-:W-:Y:S01]  /*0e20*/  ELECT P0, URZ, PT ;  /* 0x0000000000ff782f */ /* 0x000fe20003800000 */
[----:B------:R-:W1:Y:S10]  /*0e30*/  FENCE.VIEW.ASYNC.S ;  /* 0x00000000000073c6 */ /* 0x000e740000000000 */
[----:B-1----:R1:W4:Y:S01]  /*0e40*/  SYNCS.EXCH.64 URZ, [UR4+0x170], UR6 ;  /* 0x0001700604ff75b2 */ /* 0x0023220008000100 */
[----:B------:R1:W2:Y:S01]  /*0e50*/  SYNCS.EXCH.64 URZ, [UR4+0x180], UR6 ;  /* 0x0001800604ff75b2 */ /* 0x0002a20008000100 */
[----:B------:R1:W3:Y:S01]  /*0e60*/  SYNCS.EXCH.64 URZ, [UR4+0x178], UR6 ;  /* 0x0001780604ff75b2 */ /* 0x0002e20008000100 */
[----:B------:R1:W1:Y:S01]  /*0e70*/  SYNCS.EXCH.64 URZ, [UR4+0x188], UR6 ;  /* 0x0001880604ff75b2 */ /* 0x0002620008000100 */
[----:B------:R-:W-:Y:S01]  /*0e80*/  NOP ;  /* 0x0000000000007918 */ /* 0x000fe20000000000 */
.L_x_15:
[----:B------:R-:W4:Y:S01]  /*0e90*/  LDCU UR31, c[0x0][0x36c] ;  /* 0x00006d80ff1f77ac */ /* 0x000f220008000800 */
[----:B------:R-:W-:Y:S01]  /*0ea0*/  ISETP.NE.OR P3, PT, R0, 0x2, !P3 ;  /* 0x000000020000780c */ /* 0x000fe20005f65670 */
[----:B------:R-:W-:Y:S01]  /*0eb0*/  NOP ;  /* 0x0000000000007918 */ /* 0x000fe20000000000 */
[----:B------:R-:W-:Y:S01]  /*0ec0*/  LOP3.LUT R0, R58, 0x1f, RZ, 0xc0, !PT ;  /* 0x0000001f3a007812 */ /* 0x000fe200078ec0ff */
[----:B------:R-:W-:Y:S02]  /*0ed0*/  UISETP.NE.AND UP4, UPT, UR20, URZ, UPT ;  /* 0x000000ff1400728c */ /* 0x000fe4000bf85270 */
[----:B----4-:R-:W-:-:S09]  /*0ee0*/  UISETP.EQ.U32.AND UP0, UPT, UR31, 0x1, UPT ;  /* 0x000000011f00788c */ /* 0x010fd2000bf02070 */
[----:B------:R-:W-:Y:S05]  /*0ef0*/  BRA.U !UP0, `(.L_x_16) ;  /* 0x0000000108087547 */ /* 0x000fea000b800000 */
[----:B-123--:R-:W-:Y:S01]  /*0f00*/  UCGABAR_ARV ;  /* 0x00000000000079c7 */ /* 0x00efe20008000000 */
[----:B------:R-:W-:Y:S05]  /*0f10*/  BRA `(.L_x_17) ;  /* 0x0000000000047947 */ /* 0x000fea0003800000 */
.L_x_16:
[----:B-123--:R-:W-:Y:S01]  /*0f20*/  NOP ;  /* 0x0000000000007918 */ /* 0x00efe20000000000 */
.L_x_17:
[----:B------:R-:W1:Y:S01]  /*0f30*/  S2UR UR8, SR_CTAID.X ;  /* 0x00000000000879c3 */ /* 0x000e620000002500 */
[----:B------:R-:W-:-:S05]  /*0f40*/  CS2R.32 R52, SR_CgaSize ;  /* 0x0000000000347805 */ /* 0x000fca0000008a00 */
[----:B------:R-:W-:-:S05]  /*0f50*/  IMAD R52, R52, -0xa0, RZ ;  /* 0xffffff6034347824 */ /* 0x000fca00078e02ff */
[----:B------:R-:W-:-:S14]  /*0f60*/  R2UR UR4, R52 ;  /* 0x00000000340472ca */ /* 0x000fdc00000e0000 */
[----:B------:R-:W2:Y:S01]  /*0f70*/  LDCU UR4, c[0x0][UR4+0x2b0] ;  /* 0x00005600040477ac */ /* 0x000ea20008000800 */
[----:B------:R-:W-:-:S05]  /*0f80*/  CS2R.32 R52, SR_CgaSize ;  /* 0x0000000000347805 */ /* 0x000fca0000008a00 */
[----:B------:R-:W-:-:S05]  /*0f90*/  IMAD R52, R52, -0xa0, RZ ;  /* 0xffffff6034347824 */ /* 0x000fca00078e02ff */
[----:B------:R-:W-:-:S14]  /*0fa0*/  R2UR UR5, R52 ;  /* 0x00000000340572ca */ /* 0x000fdc00000e0000 */
[----:B------:R-:W3:Y:S01]  /*0fb0*/  LDCU UR5, c[0x0][UR5+0x2b4] ;  /* 0x00005680050577ac */ /* 0x000ee20008000800 */
[----:B------:R-:W4:Y:S01]  /*0fc0*/  S2UR UR9, SR_CTAID.Y ;  /* 0x00000000000979c3 */ /* 0x000f220000002600 */
[----:B------:R-:W-:Y:S01]  /*0fd0*/  ULOP3.LUT UR46, UR54, 0x3, URZ, 0xc0, !UPT ;  /* 0x00000003362e7892 */ /* 0x000fe2000f8ec0ff */
[----:B------:R-:W-:-:S05]  /*0fe0*/  CS2R.32 R52, SR_CgaSize ;  /* 0x0000000000347805 */ /* 0x000fca0000008a00 */
[----:B------:R-:W-:-:S05]  /*0ff0*/  IMAD R52, R52, -0xa0, RZ ;  /* 0xffffff6034347824 */ /* 0x000fca00078e02ff */
[----:B------:R-:W-:-:S14]  /*1000*/  R2UR UR10, R52 ;  /* 0x00000000340a72ca */ /* 0x000fdc00000e0000 */
[----:B------:R-:W3:Y:S01]  /*1010*/  LDCU UR10, c[0x0][UR10+0x2a0] ;  /* 0x000054000a0a77ac */ /* 0x000ee20008000800 */
[----:B------:R-:W-:-:S05]  /*1020*/  CS2R.32 R52, SR_CgaSize ;  /* 0x0000000000347805 */ /* 0x000fca0000008a00 */
[----:B------:R-:W-:-:S05]  /*1030*/  IMAD R52, R52, -0xa0, RZ ;  /* 0xffffff6034347824 */ /* 0x000fca00078e02ff */
[----:B------:R-:W-:-:S14]  /*1040*/  R2UR UR11, R52 ;  /* 0x00000000340b72ca */ /* 0x000fdc00000e0000 */
[----:B------:R-:W3:Y:S01]  /*1050*/  LDCU UR11, c[0x0][UR11+0x2a4] ;  /* 0x000054800b0b77ac */ /* 0x000ee20008000800 */
[----:B------:R-:W3:Y:S01]  /*1060*/  S2UR UR36, SR_CTAID.Z ;  /* 0x00000000002479c3 */ /* 0x000ee20000002700 */
[----:B------:R-:W-:Y:S01]  /*1070*/  UISETP.GT.U32.AND UP1, UPT, UR46, 0xffff, UPT ;  /* 0x0000ffff2e00788c */ /* 0x000fe2000bf24070 */
[----:B------:R-:W3:Y:S01]  /*1080*/  LDCU UR25, c[0x0][0xb24] ;  /* 0x00016480ff1977ac */ /* 0x000ee20008000800 */
[----:B-1----:R-:W-:Y:S01]  /*1090*/  I2FP.F32.U32 R3, UR8 ;  /* 0x0000000800037c45 */ /* 0x002fe20008201000 */
[----:B------:R-:W-:Y:S01]  /*10a0*/  UMOV UR24, 0x1111 ;  /* 0x0000111100187882 */ /* 0x000fe20000000000 */
[----:B------:R-:W-:Y:S01]  /*10b0*/  UMOV UR21, 0xf ;  /* 0x0000000f00157882 */ /* 0x000fe20000000000 */
[----:B------:R-:W-:Y:S02]  /*10c0*/  USHF.L.U32 UR28, UR54, 0x8, URZ ;  /* 0x00000008361c7899 */ /* 0x000fe400080006ff */
[----:B--2---:R-:W-:Y:S01]  /*10d0*/  FMUL R3, R3, UR4 ;  /* 0x0000000403037c20 */ /* 0x004fe20008400000 */
[----:B------:R-:W-:Y:S01]  /*10e0*/  ULOP3.LUT UR4, UR54, 0xc, URZ, 0xc0, !UPT ;  /* 0x0000000c36047892 */ /* 0x000fe2000f8ec0ff */
[----:B----4-:R-:W-:Y:S01]  /*10f0*/  I2FP.F32.U32 R2, UR9 ;  /* 0x0000000900027c45 */ /* 0x010fe20008201000 */
[----:B------:R-:W-:-:S03]  /*1100*/  USHF.L.U32 UR27, UR54, 0xa, URZ ;  /* 0x0000000a361b7899 */ /* 0x000fc600080006ff */
[----:B------:R-:W1:Y:S01]  /*1110*/  F2I.U32.TRUNC.NTZ R3, R3 ;  /* 0x0000000300037305 */ /* 0x000e62000020f000 */
[----:B------:R-:W-:Y:S01]  /*1120*/  UISETP.GT.U32.AND UP0, UPT, UR4, 0xffff, UPT ;  /* 0x0000ffff0400788c */ /* 0x000fe2000bf04070 */
[----:B---3--:R-:W-:Y:S01]  /*1130*/  FMUL R2, R2, UR5 ;  /* 0x0000000502027c20 */ /* 0x008fe20008400000 */
[----:B------:R-:W-:Y:S02]  /*1140*/  USEL UR5, UR46, 0xffff, !UP1 ;  /* 0x0000ffff2e057887 */ /* 0x000fe4000c800000 */
[----:B------:R-:W-:Y:S02]  /*1150*/  USEL UR4, UR4, 0xffff, !UP0 ;  /* 0x0000ffff04047887 */ /* 0x000fe4000c000000 */
[----:B------:R-:W-:Y:S01]  /*1160*/  ULOP3.LUT UR5, UR5, 0xffff, URZ, 0xc0, !UPT ;  /* 0x0000ffff05057892 */ /* 0x000fe2000f8ec0ff */
[----:B------:R-:W2:Y:S01]  /*1170*/  F2I.U32.TRUNC.NTZ R2, R2 ;  /* 0x0000000200027305 */ /* 0x000ea2000020f000 */
[----:B------:R-:W-:Y:S02]  /*1180*/  ULOP3.LUT UR4, UR4, 0xffff, URZ, 0xc0, !UPT ;  /* 0x0000ffff04047892 */ /* 0x000fe4000f8ec0ff */
[----:B------:R-:W-:-:S02]  /*1190*/  USHF.L.U32 UR24, UR24, UR5, URZ ;  /* 0x0000000518187299 */ /* 0x000fc400080006ff */
[----:B------:R-:W-:Y:S01]  /*11a0*/  USHF.L.U32 UR21, UR21, UR4, URZ ;  /* 0x0000000415157299 */ /* 0x000fe200080006ff */
[----:B-1----:R-:W-:Y:S01]  /*11b0*/  R2UR UR7, R3 ;  /* 0x00000000030772ca */ /* 0x002fe200000e0000 */
[----:B------:R-:W-:Y:S01]  /*11c0*/  USHF.R.U32.HI UR34, URZ, 0x2, UR54 ;  /* 0x00000002ff227899 */ /* 0x000fe20008011636 */
[----:B------:R-:W1:Y:S01]  /*11d0*/  LDCU UR40, c[0x0][0xb24] ;  /* 0x00016480ff2877ac */ /* 0x000e620008000800 */
[----:B------:R-:W3:Y:S01]  /*11e0*/  LDCU UR30, c[0x0][0xb30] ;  /* 0x00016600ff1e77ac */ /* 0x000ee20008000800 */
[----:B--2---:R-:W-:Y:S02]  /*11f0*/  R2UR UR6, R2 ;  /* 0x00000000020672ca */ /* 0x004fe400000e0000 */
[----:B------:R-:W-:Y:S01]  /*1200*/  PRMT R2, RZ, 0x7610, R2 ;  /* 0x00007610ff027816 */ /* 0x000fe20000000002 */
[----:B------:R-:W-:-:S06]  /*1210*/  UISETP.NE.AND UP6, UPT, UR20, 0x2, UPT ;  /* 0x000000021400788c */ /* 0x000fcc000bfc5270 */
[----:B------:R-:W-:Y:S02]  /*1220*/  UIADD3 UR5, UPT, UPT, -UR7, URZ, URZ ;  /* 0x000000ff07057290 */ /* 0x000fe4000fffe1ff */
[----:B------:R-:W-:Y:S02]  /*1230*/  ULOP3.LUT UR28, UR28, 0xc00, URZ, 0xc0, !UPT ;  /* 0x00000c001c1c7892 */ /* 0x000fe4000f8ec0ff */
[----:B------:R-:W-:Y:S02]  /*1240*/  UIMAD UR5, UR10, UR5, UR8 ;  /* 0x000000050a0572a4 */ /* 0x000fe4000f8e0208 */
[----:B------:R-:W-:Y:S02]  /*1250*/  ULOP3.LUT UR27, UR27, 0xc00, URZ, 0xc0, !UPT ;  /* 0x00000c001b1b7892 */ /* 0x000fe4000f8ec0ff */
[----:B------:R-:W-:Y:S02]  /*1260*/  UIADD3 UR4, UPT, UPT, -UR6, URZ, URZ ;  /* 0x000000ff06047290 */ /* 0x000fe4000fffe1ff */
[----:B------:R-:W-:Y:S01]  /*1270*/  IMAD.U32 R52, RZ, RZ, UR5 ;  /* 0x00000005ff347e24 */ /* 0x000fe2000f8e00ff */
[----:B------:R-:W-:-:S02]  /*1280*/  UISETP.GE.AND UP5, UPT, UR25, 0x1, UPT ;  /* 0x000000011900788c */ /* 0x000fc4000bfa6270 */
[----:B------:R-:W-:Y:S01]  /*1290*/  UIMAD UR4, UR11, UR4, UR9 ;  /* 0x000000040b0472a4 */ /* 0x000fe2000f8e0209 */
[----:B------:R-:W-:Y:S01]  /*12a0*/  UMOV UR29, UR8 ;  /* 0x00000008001d7c82 */ /* 0x000fe20008000000 */
[----:B------:R-:W-:-:S04]  /*12b0*/  UMOV UR32, UR9 ;  /* 0x0000000900207c82 */ /* 0x000fc80008000000 */
[----:B------:R-:W-:Y:S01]  /*12c0*/  IMAD.U32 R51, RZ, RZ, UR4 ;  /* 0x00000004ff337e24 */ /* 0x000fe2000f8e00ff */
[----:B-1-3--:R-:W-:Y:S06]  /*12d0*/  BRA.U UP4, `(.L_x_18) ;  /* 0x0000000104cc7547 */ /* 0x00afec000b800000 */
[----:B------:R-:W-:Y:S02]  /*12e0*/  R2UR UR4, R51 ;  /* 0x00000000330472ca */ /* 0x000fe400000e0000 */
[----:B------:R-:W-:-:S11]  /*12f0*/  R2UR UR22, R52 ;  /* 0x00000000341672ca */ /* 0x000fd600000e0000 */
[----:B------:R-:W-:Y:S02]  /*1300*/  UISETP.NE.AND UP0, UPT, UR4, URZ, UPT ;  /* 0x000000ff0400728c */ /* 0x000fe4000bf05270 */
[----:B------:R-:W-:Y:S02]  /*1310*/  UISETP.NE.AND UP2, UPT, UR4, 0x1, UPT ;  /* 0x000000010400788c */ /* 0x000fe4000bf45270 */
[----:B------:R-:W-:Y:S02]  /*1320*/  UISETP.NE.AND UP1, UPT, UR22, URZ, UP0 ;  /* 0x000000ff1600728c */ /* 0x000fe40008725270 */
[----:B------:R-:W-:Y:S02]  /*1330*/  USEL UR6, URZ, 0x2, UP0 ;  /* 0x00000002ff067887 */ /* 0x000fe40008000000 */
[----:B------:R-:W-:Y:S02]  /*1340*/  USEL UR9, URZ, 0x1, UP1 ;  /* 0x00000001ff097887 */ /* 0x000fe40008800000 */
[----:B------:R-:W-:-:S02]  /*1350*/  UISETP.NE.AND UP1, UPT, UR4, 0x2, UPT ;  /* 0x000000020400788c */ /* 0x000fc4000bf25270 */
[----:B------:R-:W-:Y:S02]  /*1360*/  USEL UR12, URZ, 0x4, UP0 ;  /* 0x00000004ff0c7887 */ /* 0x000fe40008000000 */
[----:B------:R-:W-:Y:S02]  /*1370*/  USEL UR16, URZ, 0x8, UP0 ;  /* 0x00000008ff107887 */ /* 0x000fe40008000000 */
[----:B------:R-:W-:Y:S02]  /*1380*/  UISETP.NE.AND UP0, UPT, UR4, 0x3, UPT ;  /* 0x000000030400788c */ /* 0x000fe4000bf05270 */
[----:B------:R-:W-:Y:S02]  /*1390*/  USEL UR4, URZ, 0x100, UP1 ;  /* 0x00000100ff047887 */ /* 0x000fe40008800000 */
[----:B------:R-:W-:Y:S02]  /*13a0*/  USEL UR10, URZ, 0x200, UP1 ;  /* 0x00000200ff0a7887 */ /* 0x000fe40008800000 */
[----:B------:R-:W-:-:S02]  /*13b0*/  USEL UR14, URZ, 0x400, UP1 ;  /* 0x00000400ff0e7887 */ /* 0x000fc40008800000 */
[----:B------:R-:W-:Y:S02]  /*13c0*/  USEL UR18, URZ, 0x800, UP1 ;  /* 0x00000800ff127887 */ /* 0x000fe40008800000 */
[----:B------:R-:W-:Y:S02]  /*13d0*/  USEL UR5, URZ, 0x10, UP2 ;  /* 0x00000010ff057887 */ /* 0x000fe40009000000 */
[----:B------:R-:W-:Y:S02]  /*13e0*/  UISETP.NE.AND UP1, UPT, UR22, URZ, UPT ;  /* 0x000000ff1600728c */ /* 0x000fe4000bf25270 */
[----:B------:R-:W-:Y:S02]  /*13f0*/  USEL UR7, URZ, 0x1000, UP0 ;  /* 0x00001000ff077887 */ /* 0x000fe40008000000 */
[----:B------:R-:W-:Y:S02]  /*1400*/  USEL UR11, URZ, 0x2000, UP0 ;  /* 0x00002000ff0b7887 */ /* 0x000fe40008000000 */
[----:B------:R-:W-:-:S02]  /*1410*/  USEL UR15, URZ, 0x4000, UP0 ;  /* 0x00004000ff0f7887 */ /* 0x000fc40008000000 */
[----:B------:R-:W-:Y:S02]  /*1420*/  USEL UR19, URZ, 0x8000, UP0 ;  /* 0x00008000ff137887 */ /* 0x000fe40008000000 */
[----:B------:R-:W-:Y:S02]  /*1430*/  UISETP.NE.AND UP0, UPT, UR22, 0x1, UPT ;  /* 0x000000011600788c */ /* 0x000fe4000bf05270 */
[----:B------:R-:W-:Y:S02]  /*1440*/  USEL UR5, UR5, 0x10, UP1 ;  /* 0x0000001005057887 */ /* 0x000fe40008800000 */
[----:B------:R-:W-:Y:S02]  /*1450*/  USEL UR4, UR4, 0x100, UP1 ;  /* 0x0000010004047887 */ /* 0x000fe40008800000 */
[----:B------:R-:W-:Y:S02]  /*1460*/  USEL UR8, URZ, 0x20, UP2 ;  /* 0x00000020ff087887 */ /* 0x000fe40009000000 */
[----:B------:R-:W-:-:S02]  /*1470*/  USEL UR7, UR7, 0x1000, UP1 ;  /* 0x0000100007077887 */ /* 0x000fc40008800000 */
[----:B------:R-:W-:Y:S02]  /*1480*/  USEL UR6, UR6, 0x2, UP0 ;  /* 0x0000000206067887 */ /* 0x000fe40008000000 */
[----:B------:R-:W-:Y:S02]  /*1490*/  UIADD3 UR4, UPT, UPT, UR4, UR5, UR9 ;  /* 0x0000000504047290 */ /* 0x000fe4000fffe009 */
[----:B------:R-:W-:Y:S02]  /*14a0*/  UISETP.NE.AND UP1, UPT, UR22, 0x2, UPT ;  /* 0x000000021600788c */ /* 0x000fe4000bf25270 */
[----:B------:R-:W-:Y:S02]  /*14b0*/  USEL UR8, UR8, 0x20, UP0 ;  /* 0x0000002008087887 */ /* 0x000fe40008000000 */
[----:B------:R-:W-:Y:S02]  /*14c0*/  USEL UR5, UR10, 0x200, UP0 ;  /* 0x000002000a057887 */ /* 0x000fe40008000000 */
[----:B------:R-:W-:-:S02]  /*14d0*/  UIADD3 UR4, UPT, UPT, UR6, UR7, UR4 ;  /* 0x0000000706047290 */ /* 0x000fc4000fffe004 */
[----:B------:R-:W-:Y:S02]  /*14e0*/  USEL UR13, URZ, 0x40, UP2 ;  /* 0x00000040ff0d7887 */ /* 0x000fe40009000000 */
[----:B------:R-:W-:Y:S02]  /*14f0*/  USEL UR9, UR11, 0x2000, UP0 ;  /* 0x000020000b097887 */ /* 0x000fe40008000000 */
[----:B------:R-:W-:Y:S02]  /*1500*/  USEL UR7, UR12, 0x4, UP1 ;  /* 0x000000040c077887 */ /* 0x000fe40008800000 */
[----:B------:R-:W-:Y:S02]  /*1510*/  UIADD3 UR4, UPT, UPT, UR5, UR8, UR4 ;  /* 0x0000000805047290 */ /* 0x000fe4000fffe004 */
[----:B------:R-:W-:Y:S02]  /*1520*/  UISETP.NE.AND UP0, UPT, UR22, 0x3, UPT ;  /* 0x000000031600788c */ /* 0x000fe4000bf05270 */
[----:B------:R-:W-:-:S02]  /*1530*/  USEL UR6, UR13, 0x40, UP1 ;  /* 0x000000400d067887 */ /* 0x000fc40008800000 */
[----:B------:R-:W-:Y:S02]  /*1540*/  USEL UR5, UR14, 0x400, UP1 ;  /* 0x000004000e057887 */ /* 0x000fe40008800000 */
[----:B------:R-:W-:Y:S02]  /*1550*/  UIADD3 UR4, UPT, UPT, UR7, UR9, UR4 ;  /* 0x0000000907047290 */ /* 0x000fe4000fffe004 */
[----:B------:R-:W-:Y:S02]  /*1560*/  USEL UR17, URZ, 0x80, UP2 ;  /* 0x00000080ff117887 */ /* 0x000fe40009000000 */
[----:B------:R-:W-:Y:S02]  /*1570*/  USEL UR9, UR15, 0x4000, UP1 ;  /* 0x000040000f097887 */ /* 0x000fe40008800000 */
[----:B------:R-:W-:Y:S02]  /*1580*/  USEL UR8, UR16, 0x8, UP0 ;  /* 0x0000000810087887 */ /* 0x000fe40008000000 */
[----:B------:R-:W-:-:S02]  /*1590*/  UIADD3 UR4, UPT, UPT, UR5, UR6, UR4 ;  /* 0x0000000605047290 */ /* 0x000fc4000fffe004 */
[----:B------:R-:W-:Y:S02]  /*15a0*/  USEL UR7, UR17, 0x80, UP0 ;  /* 0x0000008011077887 */ /* 0x000fe40008000000 */
[----:B------:R-:W-:Y:S02]  /*15b0*/  USEL UR6, UR18, 0x800, UP0 ;  /* 0x0000080012067887 */ /* 0x000fe40008000000 */
[----:B------:R-:W-:Y:S02]  /*15c0*/  UIADD3 UR4, UPT, UPT, UR8, UR9, UR4 ;  /* 0x0000000908047290 */ /* 0x000fe4000fffe004 */
[----:B------:R-:W-:Y:S02]  /*15d0*/  USEL UR5, UR19, 0x8000, UP0 ;  /* 0x0000800013057887 */ /* 0x000fe40008000000 */
[----:B------:R-:W-:-:S04]  /*15e0*/  UIADD3 UR4, UPT, UPT, UR6, UR7, UR4 ;  /* 0x0000000706047290 */ /* 0x000fc8000fffe004 */
[----:B------:R-:W-:-:S06]  /*15f0*/  UIADD3 UR4, UPT, UPT, UR4, UR5, URZ ;  /* 0x0000000504047290 */ /* 0x000fcc000fffe0ff */
[----:B------:R-:W-:Y:S02]  /*1600*/  IMAD.U32 R2, RZ, RZ, UR4 ;  /* 0x00000004ff027e24 */ /* 0x000fe4000f8e00ff */
.L_x_18:
[----:B------:R-:W-:Y:S05]  /*1610*/  BRA.U !UP5, `(.L_x_19) ;  /* 0x000000010dd47547 */ /* 0x000fea000b800000 */
[----:B------:R-:W1:Y:S01]  /*1620*/  LDCU.128 UR12, c[0x0][0xb10] ;  /* 0x00016200ff0c77ac */ /* 0x000e620008000c00 */
[----:B------:R-:W2:Y:S01]  /*1630*/  LDCU UR6, c[0x0][0x370] ;  /* 0x00006e00ff0677ac */ /* 0x000ea20008000800 */
[----:B------:R-:W3:Y:S01]  /*1640*/  LDCU UR5, c[0x0][0x374] ;  /* 0x00006e80ff0577ac */ /* 0x000ee20008000800 */
[----:B------:R-:W4:Y:S01]  /*1650*/  LDCU UR26, c[0x0][0xb0c] ;  /* 0x00016180ff1a77ac */ /* 0x000f220008000800 */
[----:B------:R-:W4:Y:S01]  /*1660*/  LDCU UR7, c[0x0][0xb20] ;  /* 0x00016400ff0777ac */ /* 0x000f220008000800 */
[----:B------:R-:W4:Y:S01]  /*1670*/  LDCU.64 UR8, c[0x0][0xb28] ;  /* 0x00016500ff0877ac */ /* 0x000f220008000a00 */
[----:B-1----:R-:W-:Y:S02]  /*1680*/  UISETP.NE.AND UP0, UPT, UR14, 0x1, UPT ;  /* 0x000000010e00788c */ /* 0x002fe4000bf05270 */
[----:B---3--:R-:W-:Y:S02]  /*1690*/  UIMAD.WIDE.U32 UR10, UR5, UR15, URZ ;  /* 0x0000000f050a72a5 */ /* 0x008fe4000f8e00ff */
[----:B--2---:R-:W-:-:S02]  /*16a0*/  UIMAD.WIDE.U32 UR18, UR6, UR12, URZ ;  /* 0x0000000c061272a5 */ /* 0x004fc4000f8e00ff */
[----:B----4-:R-:W-:Y:S02]  /*16b0*/  UISETP.NE.AND UP1, UPT, UR26, 0x1, UPT ;  /* 0x000000011a00788c */ /* 0x010fe4000bf25270 */
[----:B------:R-:W-:Y:S01]  /*16c0*/  UISETP.NE.AND UP2, UPT, UR25, 0x1, UPT ;  /* 0x000000011900788c */ /* 0x000fe2000bf45270 */
[----:B------:R-:W-:Y:S02]  /*16d0*/  UMOV UR10, UR11 ;  /* 0x0000000b000a7c82 */ /* 0x000fe40008000000 */
[----:B------:R-:W-:Y:S01]  /*16e0*/  UMOV UR18, UR19 ;  /* 0x0000001300127c82 */ /* 0x000fe20008000000 */
[----:B------:R-:W-:Y:S02]  /*16f0*/  @UP0 USHF.R.U32.HI UR5, URZ, UR7, UR10 ;  /* 0x00000007ff050299 */ /* 0x000fe4000801160a */
[----:B------:R-:W-:Y:S02]  /*1700*/  UIMAD.WIDE.U32 UR22, UR32, UR15, URZ ;  /* 0x0000000f201672a5 */ /* 0x000fe4000f8e00ff */
[----:B------:R-:W-:-:S02]  /*1710*/  UIMAD.WIDE.U32 UR10, UR5, UR8, URZ ;  /* 0x00000008050a72a5 */ /* 0x000fc4000f8e00ff */
[----:B------:R-:W-:Y:S02]  /*1720*/  @UP1 USHF.R.U32.HI UR6, URZ, UR13, UR18 ;  /* 0x0000000dff061299 */ /* 0x000fe40008011612 */
[----:B------:R-:W-:Y:S02]  /*1730*/  UIMAD.WIDE.U32 UR16, UR29, UR12, URZ ;  /* 0x0000000c1d1072a5 */ /* 0x000fe4000f8e00ff */
[----:B------:R-:W-:Y:S01]  /*1740*/  UIMAD.WIDE.U32 UR18, UR6, UR8, URZ ;  /* 0x00000008061272a5 */ /* 0x000fe2000f8e00ff */
[----:B------:R-:W-:Y:S01]  /*1750*/  UMOV UR4, UR23 ;  /* 0x0000001700047c82 */ /* 0x000fe20008000000 */
[----:B------:R-:W-:Y:S01]  /*1760*/  UMOV UR10, UR11 ;  /* 0x0000000b000a7c82 */ /* 0x000fe20008000000 */
[----:B------:R-:W-:Y:S02]  /*1770*/  USHF.R.U32.HI UR4, URZ, UR7, UR4 ;  /* 0x00000007ff047299 */ /* 0x000fe40008011604 */
[----:B------:R-:W-:Y:S01]  /*1780*/  @UP2 USHF.R.U32.HI UR5, URZ, UR9, UR10 ;  /* 0x00000009ff052299 */ /* 0x000fe2000801160a */
[----:B------:R-:W-:Y:S01]  /*1790*/  UMOV UR16, UR17 ;  /* 0x0000001100107c82 */ /* 0x000fe20008000000 */
[----:B------:R-:W-:Y:S01]  /*17a0*/  UMOV UR18, UR19 ;  /* 0x0000001300127c82 */ /* 0x000fe20008000000 */
[----:B------:R-:W-:-:S02]  /*17b0*/  USHF.R.U32.HI UR13, URZ, UR13, UR16 ;  /* 0x0000000dff0d7299 */ /* 0x000fc40008011610 */
[----:B------:R-:W-:Y:S02]  /*17c0*/  USEL UR4, UR32, UR4, !UP0 ;  /* 0x0000000420047287 */ /* 0x000fe4000c000000 */
[----:B------:R-:W-:Y:S02]  /*17d0*/  @UP2 USHF.R.U32.HI UR6, URZ, UR9, UR18 ;  /* 0x00000009ff062299 */ /* 0x000fe40008011612 */
[----:B------:R-:W-:Y:S02]  /*17e0*/  UIMAD UR7, UR5, UR25, URZ ;  /* 0x00000019050772a4 */ /* 0x000fe4000f8e02ff */
[----:B------:R-:W-:Y:S02]  /*17f0*/  USEL UR5, UR29, UR13, !UP1 ;  /* 0x0000000d1d057287 */ /* 0x000fe4000c800000 */
[----:B------:R-:W-:Y:S02]  /*1800*/  UIMAD UR12, UR6, UR25, URZ ;  /* 0x00000019060c72a4 */ /* 0x000fe4000f8e02ff */
[----:B------:R-:W-:-:S02]  /*1810*/  UISETP.GE.AND UP0, UPT, UR4, UR7, UPT ;  /* 0x000000070400728c */ /* 0x000fc4000bf06270 */
[----:B------:R-:W-:Y:S02]  /*1820*/  UIMAD.WIDE.U32 UR10, UR4, UR8, URZ ;  /* 0x00000008040a72a5 */ /* 0x000fe4000f8e00ff */
[----:B------:R-:W-:Y:S02]  /*1830*/  UISETP.GE.OR UP0, UPT, UR5, UR12, UP0 ;  /* 0x0000000c0500728c */ /* 0x000fe40008706670 */
[----:B------:R-:W-:Y:S02]  /*1840*/  UIMAD.WIDE.U32 UR12, UR5, UR8, URZ ;  /* 0x00000008050c72a5 */ /* 0x000fe4000f8e00ff */
[----:B------:R-:W-:Y:S01]  /*1850*/  UIADD3 UR10, UPT, UPT, -UR4, URZ, URZ ;  /* 0x000000ff040a7290 */ /* 0x000fe2000fffe1ff */
[----:B------:R-:W-:Y:S01]  /*1860*/  UMOV UR8, UR11 ;  /* 0x0000000b00087c82 */ /* 0x000fe20008000000 */
[----:B------:R-:W-:Y:S02]  /*1870*/  UIADD3 UR11, UPT, UPT, -UR5, URZ, URZ ;  /* 0x000000ff050b7290 */ /* 0x000fe4000fffe1ff */
[----:B------:R-:W-:-:S03]  /*1880*/  USHF.R.U32.HI UR8, URZ, UR9, UR8 ;  /* 0x00000009ff087299 */ /* 0x000fc60008011608 */
[----:B------:R-:W-:Y:S01]  /*1890*/  @!UP0 UMOV UR7, UR13 ;  /* 0x0000000d00078c82 */ /* 0x000fe20008000000 */
[----:B------:R-:W-:Y:S02]  /*18a0*/  UIMAD UR32, UR14, UR10, UR32 ;  /* 0x0000000a0e2072a4 */ /* 0x000fe4000f8e0220 */
[----:B------:R-:W-:Y:S02]  /*18b0*/  USEL UR8, UR4, UR8, !UP2 ;  /* 0x0000000804087287 */ /* 0x000fe4000d000000 */
[----:B------:R-:W-:Y:S02]  /*18c0*/  @!UP0 USHF.R.U32.HI UR7, URZ, UR9, UR7 ;  /* 0x00000009ff078299 */ /* 0x000fe40008011607 */
[----:B------:R-:W-:Y:S02]  /*18d0*/  UIADD3 UR9, UPT, UPT, -UR8, URZ, URZ ;  /* 0x000000ff08097290 */ /* 0x000fe4000fffe1ff */
[----:B------:R-:W-:Y:S02]  /*18e0*/  @!UP0 USEL UR7, UR5, UR7, !UP2 ;  /* 0x0000000705078287 */ /* 0x000fe4000d000000 */
[----:B------:R-:W-:-:S02]  /*18f0*/  UIMAD UR9, UR25, UR9, UR4 ;  /* 0x00000009190972a4 */ /* 0x000fc4000f8e0204 */
[----:B------:R-:W-:Y:S02]  /*1900*/  @!UP0 UIADD3 UR8, UPT, UPT, UR8, -UR7, URZ ;  /* 0x8000000708088290 */ /* 0x000fe4000fffe0ff */
[----:B------:R-:W-:Y:S02]  /*1910*/  @!UP0 UIMAD UR6, UR9, UR6, UR7 ;  /* 0x00000006090682a4 */ /* 0x000fe4000f8e0207 */
[----:B------:R-:W-:Y:S02]  /*1920*/  @!UP0 UIMAD UR4, UR8, UR25, UR5 ;  /* 0x00000019080482a4 */ /* 0x000fe4000f8e0205 */
[----:B------:R-:W-:Y:S02]  /*1930*/  UIMAD UR29, UR26, UR11, UR29 ;  /* 0x0000000b1a1d72a4 */ /* 0x000fe4000f8e021d */
[----:B------:R-:W-:Y:S01]  /*1940*/  UIMAD UR32, UR4, UR14, UR32 ;  /* 0x0000000e042072a4 */ /* 0x000fe2000f8e0220 */
[----:B------:R-:W-:Y:S02]  /*1950*/  @!UP0 UMOV UR5, UR6 ;  /* 0x0000000600058c82 */ /* 0x000fe40008000000 */
[----:B------:R-:W-:-:S12]  /*1960*/  UIMAD UR29, UR5, UR26, UR29 ;  /* 0x0000001a051d72a4 */ /* 0x000fd8000f8e021d */
.L_x_19:
[----:B------:R-:W-:-:S09]  /*1970*/  UISETP.NE.AND UP0, UPT, UR30, 0x1, UPT ;  /* 0x000000011e00788c */ /* 0x000fd2000bf05270 */
[----:B------:R-:W-:Y:S05]  /*1980*/  BRA.U UP0, `(.L_x_20) ;  /* 0x0000000100447547 */ /* 0x000fea000b800000 */
[----:B------:R-:W1:Y:S01]  /*1990*/  LDCU.128 UR8, c[0x0][0xb10] ;  /* 0x00016200ff0877ac */ /* 0x000e620008000c00 */
[----:B------:R-:W2:Y:S01]  /*19a0*/  LDCU UR12, c[0x0][0xb0c] ;  /* 0x00016180ff0c77ac */ /* 0x000ea20008000800 */
[----:B------:R-:W3:Y:S01]  /*19b0*/  LDCU UR13, c[0x0][0xb20] ;  /* 0x00016400ff0d77ac */ /* 0x000ee20008000800 */
[----:B-1----:R-:W-:Y:S02]  /*19c0*/  UIMAD.WIDE.U32 UR6, UR29, UR8, URZ ;  /* 0x000000081d0672a5 */ /* 0x002fe4000f8e00ff */
[----:B------:R-:W-:Y:S02]  /*19d0*/  UIMAD.WIDE.U32 UR4, UR32, UR11, URZ ;  /* 0x0000000b200472a5 */ /* 0x000fe4000f8e00ff */
[----:B--2---:R-:W-:Y:S02]  /*19e0*/  UISETP.NE.AND UP1, UPT, UR12, 0x1, UPT ;  /* 0x000000010c00788c */ /* 0x004fe4000bf25270 */
[----:B------:R-:W-:Y:S01]  /*19f0*/  UISETP.NE.AND UP0, UPT, UR10, 0x1, UPT ;  /* 0x000000010a00788c */ /* 0x000fe2000bf05270 */
[----:B------:R-:W-:-:S02]  /*1a00*/  UMOV UR6, UR7 ;  /* 0x0000000700067c82 */ /* 0x000fc40008000000 */
[----:B------:R-:W-:Y:S01]  /*1a10*/  UMOV UR4, UR5 ;  /* 0x0000000500047c82 */ /* 0x000fe20008000000 */
[----:B------:R-:W-:Y:S02]  /*1a20*/  USHF.R.U32.HI UR9, URZ, UR9, UR6 ;  /* 0x00000009ff097299 */ /* 0x000fe40008011606 */
[----:B---3--:R-:W-:Y:S02]  /*1a30*/  USHF.R.U32.HI UR4, URZ, UR13, UR4 ;  /* 0x0000000dff047299 */ /* 0x008fe40008011604 */
[----:B------:R-:W-:Y:S02]  /*1a40*/  USEL UR5, UR29, UR9, !UP1 ;  /* 0x000000091d057287 */ /* 0x000fe4000c800000 */
[----:B------:R-:W-:-:S04]  /*1a50*/  USEL UR4, UR32, UR4, !UP0 ;  /* 0x0000000420047287 */ /* 0x000fc8000c000000 */
[----:B------:R-:W-:Y:S02]  /*1a60*/  UIADD3 UR6, UPT, UPT, UR5, -UR4, URZ ;  /* 0x8000000405067290 */ /* 0x000fe4000fffe0ff */
[----:B------:R-:W-:Y:S02]  /*1a70*/  UIADD3 UR4, UPT, UPT, -UR5, UR4, URZ ;  /* 0x0000000405047290 */ /* 0x000fe4000fffe1ff */
[----:B------:R-:W-:Y:S02]  /*1a80*/  UIMAD UR32, UR6, UR10, UR32 ;  /* 0x0000000a062072a4 */ /* 0x000fe4000f8e0220 */
[----:B------:R-:W-:-:S12]  /*1a90*/  UIMAD UR29, UR4, UR12, UR29 ;  /* 0x0000000c041d72a4 */ /* 0x000fd8000f8e021d */
.L_x_20:
[----:B------:R-:W-:-:S09]  /*1aa0*/  UISETP.EQ.U32.AND UP0, UPT, UR31, 0x1, UPT ;  /* 0x000000011f00788c */ /* 0x000fd2000bf02070 */
[----:B------:R-:W-:Y:S05]  /*1ab0*/  BRA.U !UP0, `(.L_x_21) ;  /* 0x00000001080c7547 */ /* 0x000fea000b800000 */
[----:B------:R-:W-:Y:S01]  /*1ac0*/  UCGABAR_WAIT ;  /* 0x0000000000007dc7 */ /* 0x000fe20008000000 */
[----:B------:R-:W-:Y:S01]  /*1ad0*/  CCTL.IVALL ;  /* 0x00000000ff00798f */ /* 0x000fe20002000000 */
[----:B------:R-:W-:Y:S05]  /*1ae0*/  BRA `(.L_x_22) ;  /* 0x0000000000047947 */ /* 0x000fea0003800000 */
.L_x_21:
[----:B------:R-:W-:Y:S06]  /*1af0*/  BAR.SYNC.DEFER_BLOCKING 0x0 ;  /* 0x0000000000007b1d */ /* 0x000fec0000010000 */
.L_x_22:
[----:B------:R-:W-:Y:S05]  /*1b00*/  BRA.U UP6, `(.L_x_23) ;  /* 0x0000001906307547 */ /* 0x000fea000b800000 */
[----:B------:R-:W1:Y:S01]  /*1b10*/  LDCU UR6, c[0x0][0x38c] ;  /* 0x00007180ff0677ac */ /* 0x000e620008000800 */
[----:B------:R-:W-:Y:S01]  /*1b20*/  PLOP3.LUT P1, PT, PT, PT, UP3, 0x80, 0x8 ;  /* 0x000000000008781c */ /* 0x000fe20003f2f038 */
[----:B------:R-:W-:Y:S01]  /*1b30*/  IMAD.MOV.U32 R12, RZ, RZ, 0x1 ;  /* 0x00000001ff0c7424 */ /* 0x000fe200078e00ff */
[----:B------:R-:W-:Y:S01]  /*1b40*/  ISETP.EQ.OR P2, PT, R0, RZ, P3 ;  /* 0x000000ff0000720c */ /* 0x000fe20001f42670 */
[----:B------:R-:W-:Y:S01]  /*1b50*/  UISETP.NE.AND UP1, UPT, UR20, URZ, UPT ;  /* 0x000000ff1400728c */ /* 0x000fe2000bf25270 */
[----:B------:R-:W-:Y:S02]  /*1b60*/  PLOP3.LUT P1, PT, P1, PT, PT, 0x8, 0x80 ;  /* 0x000000000080781c */ /* 0x000fe40000f2e170 */
[----:B------:R-:W-:Y:S01]  /*1b70*/  CS2R R10, SRZ ;  /* 0x00000000000a7805 */ /* 0x000fe2000001ff00 */
[----:B------:R-:W-:Y:S01]  /*1b80*/  IMAD.MOV.U32 R9, RZ, RZ, RZ ;  /* 0x000000ffff097224 */ /* 0x000fe200078e00ff */
[----:B------:R-:W2:Y:S01]  /*1b90*/  LDCU UR41, c[0x0][0x370] ;  /* 0x00006e00ff2977ac */ /* 0x000ea20008000800 */
[----:B------:R-:W-:Y:S01]  /*1ba0*/  IMAD.MOV.U32 R8, RZ, RZ, 0x1 ;  /* 0x00000001ff087424 */ /* 0x000fe200078e00ff */
[----:B------:R-:W3:Y:S01]  /*1bb0*/  LDCU.64 UR30, c[0x0][0x348] ;  /* 0x00006900ff1e77ac */ /* 0x000ee20008000a00 */
[----:B------:R-:W4:Y:S01]  /*1bc0*/  LDCU UR39, c[0x0][0x374] ;  /* 0x00006e80ff2777ac */ /* 0x000f220008000800 */
[----:B-1----:R-:W-:-:S02]  /*1bd0*/  UIADD3 UR5, UPT, UPT, UR6, 0x3f, URZ ;  /* 0x0000003f06057890 */ /* 0x002fc4000fffe0ff */
[----:B------:R-:W-:Y:S02]  /*1be0*/  UIADD3 UR47, UPT, UPT, UR6, 0x7e, URZ ;  /* 0x0000007e062f7890 */ /* 0x000fe4000fffe0ff */
[----:B------:R-:W-:Y:S02]  /*1bf0*/  USHF.R.S32.HI UR4, URZ, 0x1f, UR5 ;  /* 0x0000001fff047899 */ /* 0x000fe40008011405 */
[----:B------:R-:W-:Y:S02]  /*1c00*/  USEL UR26, UR33, 0x2, UP1 ;  /* 0x00000002211a7887 */ /* 0x000fe40008800000 */
[----:B------:R-:W-:Y:S02]  /*1c10*/  ULEA.HI UR4, UR4, UR5, URZ, 0x6 ;  /* 0x0000000504047291 */ /* 0x000fe4000f8f30ff */
[----:B------:R-:W-:Y:S02]  /*1c20*/  USHF.L.U32 UR5, UR34, 0x4, URZ ;  /* 0x0000000422057899 */ /* 0x000fe400080006ff */
[----:B------:R-:W-:-:S02]  /*1c30*/  USHF.R.S32.HI UR43, URZ, 0x6, UR4 ;  /* 0x00000006ff2b7899 */ /* 0x000fc40008011404 */
[----:B------:R-:W-:Y:S02]  /*1c40*/  UIADD3 UR4, UPT, UPT, UR6, -0x1, URZ ;  /* 0xffffffff06047890 */ /* 0x000fe4000fffe0ff */
[----:B------:R-:W-:Y:S02]  /*1c50*/  UISETP.LT.U32.AND UP0, UPT, UR43, 0xd, UPT ;  /* 0x0000000d2b00788c */ /* 0x000fe4000bf01070 */
[----:B------:R-:W-:Y:S02]  /*1c60*/  UISETP.GE.U32.AND UP2, UPT, UR4, -0x7f, UPT ;  /* 0xffffff810400788c */ /* 0x000fe4000bf46070 */
[----:B------:R-:W-:Y:S02]  /*1c70*/  USEL UR42, UR43, 0xd, UP0 ;  /* 0x0000000d2b2a7887 */ /* 0x000fe40008000000 */
[----:B------:R-:W-:Y:S02]  /*1c80*/  ULOP3.LUT UR44, UR5, 0x30, URZ, 0xe2, !UPT ;  /* 0x00000030052c7892 */ /* 0x000fe4000f8ee2ff */
[----:B------:R-:W-:-:S02]  /*1c90*/  UIADD3 UR25, UPT, UPT, UR42, -0x1, URZ ;  /* 0xffffffff2a197890 */ /* 0x000fc4000fffe0ff */
[----:B------:R-:W-:Y:S01]  /*1ca0*/  UIADD3 UR45, UPT, UPT, UR43, -UR42, URZ ;  /* 0x8000002a2b2d7290 */ /* 0x000fe2000fffe0ff */
[----:B------:R-:W-:Y:S02]  /*1cb0*/  UMOV UR5, URZ ;  /* 0x000000ff00057c82 */ /* 0x000fe40008000000 */
[----:B------:R-:W-:-:S04]  /*1cc0*/  @UP2 UIADD3 UR25, UPT, UPT, UR42, URZ, URZ ;  /* 0x000000ff2a192290 */ /* 0x000fc8000fffe0ff */
[----:B--234-:R-:W-:-:S12]  /*1cd0*/  UIADD3 UR25, UPT, UPT, UR25, 0x1, URZ ;  /* 0x0000000119197890 */ /* 0x01cfd8000fffe0ff */
.L_x_43:
[----:B------:R-:W-:Y:S01]  /*1ce0*/  UISETP.NE.AND UP0, UPT, UR54, URZ, UPT ;  /* 0x000000ff3600728c */ /* 0x000fe2000bf05270 */
[----:B------:R-:W1:Y:S08]  /*1cf0*/  S2UR UR54, SR_CgaCtaId ;  /* 0x00000000003679c3 */ /* 0x000e700000008800 */
[----:B------:R-:W-:Y:S05]  /*1d00*/  BRA.U UP0, `(.L_x_24) ;  /* 0x0000000100347547 */ /* 0x000fea000b800000 */
[----:B------:R-:W2:Y:S01]  /*1d10*/  S2R R0, SR_CgaCtaId ;  /* 0x0000000000007919 */ /* 0x000ea20000008800 */
[----:B------:R-:W-:-:S04]  /*1d20*/  MOV R2, 0x400 ;  /* 0x0000040000027802 */ /* 0x000fc80000000f00 */
[----:B--2---:R-:W-:Y:S02]  /*1d30*/  LEA R0, R0, R2, 0x18 ;  /* 0x0000000200007211 */ /* 0x004fe400078ec0ff */
[----:B------:R-:W-:-:S03]  /*1d40*/  SHF.L.U32 R2, R8, 0x1f, RZ ;  /* 0x0000001f08027819 */ /* 0x000fc600000006ff */
[----:B------:R-:W-:-:S04]  /*1d50*/  IMAD R0, R9, 0x8, R0 ;  /* 0x0000000809007824 */ /* 0x000fc800078e0200 */
[----:B------:R-:W2:Y:S02]  /*1d60*/  SYNCS.PHASECHK.TRANS64.TRYWAIT P0, [R0+URZ+0x180], R2 ;  /* 0x00018002000075a7 */ /* 0x000ea400080011ff */
[----:B--2---:R-:W-:Y:S05]  /*1d70*/  @!P0 BRA `(.L_x_25) ;  /* 0x0000006000648947 */ /* 0x004fea0003800000 */
.L_x_132:
[----:B------:R-:W-:Y:S01]  /*1d80*/  VIADD R9, R9, 0x1 ;  /* 0x0000000109097836 */ /* 0x000fe20000000000 */
[----:B------:R2:W-:Y:S04]  /*1d90*/  SYNCS.ARRIVE.TRANS64.A1T0 RZ, [R0+URZ+0x170], RZ ;  /* 0x000170ff00ff79a7 */ /* 0x0005e800081000ff */
[----:B------:R-:W-:-:S04]  /*1da0*/  ISETP.NE.AND P0, PT, R9, 0x2, PT ;  /* 0x000000020900780c */ /* 0x000fc80003f05270 */
[----:B------:R-:W-:Y:S02]  /*1db0*/  SEL R9, R9, RZ, P0 ;  /* 0x000000ff09097207 */ /* 0x000fe40000000000 */
[----:B--2---:R-:W-:-:S04]  /*1dc0*/  SEL R0, RZ, 0x1, P0 ;  /* 0x00000001ff007807 */ /* 0x004fc80000000000 */
[----:B------:R-:W-:-:S07]  /*1dd0*/  LOP3.LUT R8, R8, R0, RZ, 0x3c, !PT ;  /* 0x0000000008087212 */ /* 0x000fce00078e3cff */
.L_x_24:
[----:B------:R-:W-:Y:S01]  /*1de0*/  UMOV UR6, 0x400 ;  /* 0x0000040000067882 */ /* 0x000fe20000000000 */
[----:B------:R-:W-:Y:S01]  /*1df0*/  SHF.L.U32 R0, R12, 0x1f, RZ ;  /* 0x0000001f0c007819 */ /* 0x000fe200000006ff */
[----:B-1----:R-:W-:Y:S02]  /*1e00*/  ULEA UR6, UR54, UR6, 0x18 ;  /* 0x0000000636067291 */ /* 0x002fe4000f8ec0ff */
[----:B------:R-:W-:Y:S02]  /*1e10*/  UISETP.GE.U32.AND UP0, UPT, UR47, 0x7f, UPT ;  /* 0x0000007f2f00788c */ /* 0x000fe4000bf06070 */
[----:B------:R-:W-:Y:S02]  /*1e20*/  ULEA UR4, UR5, UR6, 0x3 ;  /* 0x0000000605047291 */ /* 0x000fe4000f8e18ff */
[----:B------:R-:W-:Y:S02]  /*1e30*/  ULEA UR11, UR32, UR46, 0x2 ;  /* 0x0000002e200b7291 */ /* 0x000fe4000f8e10ff */
[----:B------:R-:W-:-:S02]  /*1e40*/  ULEA UR35, UR29, UR44, 0x6 ;  /* 0x0000002c1d237291 */ /* 0x000fc4000f8e30ff */
[----:B------:R-:W-:Y:S01]  /*1e50*/  USHF.L.U32 UR11, UR11, 0x4, URZ ;  /* 0x000000040b0b7899 */ /* 0x000fe200080006ff */
[----:B------:R-:W-:Y:S02]  /*1e60*/  UMOV UR13, URZ ;  /* 0x000000ff000d7c82 */ /* 0x000fe40008000000 */
[----:B------:R1:W2:Y:S01]  /*1e70*/  SYNCS.PHASECHK.TRANS64.TRYWAIT P0, [UR4+0x68], R0 ;  /* 0x00006800ff0075a7 */ /* 0x0002a20008001104 */
[----:B------:R-:W-:Y:S08]  /*1e80*/  BRA.U !UP0, `(.L_x_26) ;  /* 0x0000000108cc7547 */ /* 0x000ff0000b800000 */
[----:B------:R-:W-:Y:S01]  /*1e90*/  UMOV UR7, URZ ;  /* 0x000000ff00077c82 */ /* 0x000fe20008000000 */
[----:B------:R-:W-:-:S05]  /*1ea0*/  UMOV UR4, UR5 ;  /* 0x0000000500047c82 */ /* 0x000fca0008000000 */
.L_x_32:
[----:B------:R-:W-:Y:S01]  /*1eb0*/  ULEA UR33, UR4, UR6, 0x3 ;  /* 0x0000000604217291 */ /* 0x000fe2000f8e18ff */
[----:B------:R-:W-:Y:S01]  /*1ec0*/  @!P3 MOV R2, 0x4000 ;  /* 0x000040000002b802 */ /* 0x000fe20000000f00 */
[----:B--2-4-:R-:W-:Y:S10]  /*1ed0*/  @P0 BRA `(.L_x_27) ;  /* 0x00000000000c0947 */ /* 0x014ff40003800000 */
[----:B------:R-:W-:-:S04]  /*1ee0*/  SHF.L.U32 R3, R12, 0x1f, RZ ;  /* 0x0000001f0c037819 */ /* 0x000fc800000006ff */
[----:B------:R-:W2:Y:S02]  /*1ef0*/  SYNCS.PHASECHK.TRANS64.TRYWAIT P0, [UR33+0x68], R3 ;  /* 0x00006803ff0075a7 */ /* 0x000ea40008001121 */
[----:B--2---:R-:W-:Y:S05]  /*1f00*/  @!P0 BRA `(.L_x_28) ;  /* 0x0000006000148947 */ /* 0x004fea0003800000 */
.L_x_27:
[----:B------:R2:W-:Y:S01]  /*1f10*/  @!P3 SYNCS.ARRIVE.TRANS64 RZ, [UR33], R2 ;  /* 0x00000002ffffb9a7 */ /* 0x0005e20008000021 */
[----:B------:R-:W-:-:S04]  /*1f20*/  ULOP3.LUT UR5, UR26, 0x2, URZ, 0xfc, !UPT ;  /* 0x000000021a057892 */ /* 0x000fc8000f8efcff */
[----:B------:R-:W-:-:S09]  /*1f30*/  UISETP.NE.AND UP0, UPT, UR5, 0x2, UPT ;  /* 0x000000020500788c */ /* 0x000fd2000bf05270 */
[----:B------:R-:W-:Y:S05]  /*1f40*/  BRA.U UP0, `(.L_x_29) ;  /* 0x0000000100047547 */ /* 0x000fea000b800000 */
[----:B------:R-:W-:Y:S05]  /*1f50*/  BPT.TRAP 0x1 ;  /* 0x000000040000795c */ /* 0x000fea0000300000 */
.L_x_29:
[----:B------:R-:W-:Y:S04]  /*1f60*/  BSSY.RECONVERGENT B0, `(.L_x_30) ;  /* 0x0000003000007945 */ /* 0x000fe80003800200 */
[----:B------:R-:W-:Y:S05]  /*1f70*/  @P2 BRA `(.L_x_31) ;  /* 0x0000000000042947 */ /* 0x000fea0003800000 */
[----:B------:R-:W-:Y:S05]  /*1f80*/  BPT.TRAP 0x1 ;  /* 0x000000040000795c */ /* 0x000fea0000300000 */
.L_x_31:
[----:B------:R-:W-:Y:S05]  /*1f90*/  BSYNC.RECONVERGENT B0 ;  /* 0x0000000000007941 */ /* 0x000fea0003800200 */
.L_x_30:
[----:B------:R-:W-:Y:S02]  /*1fa0*/  UIADD3 UR5, UPT, UPT, UR4, 0x1, URZ ;  /* 0x0000000104057890 */ /* 0x000fe4000fffe0ff */
[----:B------:R-:W-:Y:S02]  /*1fb0*/  USHF.L.U32 UR4, UR4, 0xc, URZ ;  /* 0x0000000c04047899 */ /* 0x000fe400080006ff */
[----:B------:R-:W-:Y:S02]  /*1fc0*/  UISETP.NE.AND UP0, UPT, UR5, 0xd, UPT ;  /* 0x0000000d0500788c */ /* 0x000fe4000bf05270 */
[----:B------:R-:W-:Y:S02]  /*1fd0*/  ULOP3.LUT UR32, UR28, UR4, URZ, 0xfc, !UPT ;  /* 0x000000041c207292 */ /* 0x000fe4000f8efcff */
[----:B------:R-:W-:Y:S02]  /*1fe0*/  USEL UR9, URZ, 0x1, UP0 ;  /* 0x00000001ff097887 */ /* 0x000fe40008000000 */
[----:B------:R-:W-:-:S02]  /*1ff0*/  USEL UR5, UR5, URZ, UP0 ;  /* 0x000000ff05057287 */ /* 0x000fc40008000000 */
[----:B------:R-:W-:Y:S02]  /*2000*/  UIADD3 UR14, UP0, UPT, UR30, 0x180, URZ ;  /* 0x000001801e0e7890 */ /* 0x000fe4000ff1e0ff */
[----:B------:R-:W-:Y:S01]  /*2010*/  ULEA UR8, UR5, UR6, 0x3 ;  /* 0x0000000605087291 */ /* 0x000fe2000f8e18ff */
[----:B------:R-:W-:Y:S01]  /*2020*/  LOP3.LUT R12, R12, UR9, RZ, 0x3c, !PT ;  /* 0x000000090c0c7c12 */ /* 0x000fe2000f8e3cff */
[----:B------:R-:W-:Y:S02]  /*2030*/  ULOP3.LUT UR4, UR27, UR4, URZ, 0xfc, !UPT ;  /* 0x000000041b047292 */ /* 0x000fe4000f8efcff */
[----:B------:R-:W-:Y:S01]  /*2040*/  USHF.L.U32 UR34, UR7, 0x6, URZ ;  /* 0x0000000607227899 */ /* 0x000fe200080006ff */
[----:B-1----:R-:W-:Y:S01]  /*2050*/  SHF.L.U32 R0, R12, 0x1f, RZ ;  /* 0x0000001f0c007819 */ /* 0x002fe200000006ff */
[----:B------:R-:W-:Y:S02]  /*2060*/  UIADD3 UR7, UPT, UPT, UR7, 0x1, URZ ;  /* 0x0000000107077890 */ /* 0x000fe4000fffe0ff */
[----:B------:R-:W-:Y:S01]  /*2070*/  UIADD3 UR16, UP1, UPT, UR30, 0x80, URZ ;  /* 0x000000801e107890 */ /* 0x000fe2000ff3e0ff */
[----:B------:R3:W4:Y:S01]  /*2080*/  SYNCS.PHASECHK.TRANS64.TRYWAIT P0, [UR8+0x68], R0 ;  /* 0x00006800ff0075a7 */ /* 0x0007220008001108 */
[----:B------:R-:W-:-:S02]  /*2090*/  ULEA UR32, UR32, UR6, 0x1 ;  /* 0x0000000620207291 */ /* 0x000fc4000f8e08ff */
[----:B------:R-:W-:Y:S02]  /*20a0*/  ULEA UR4, UR4, UR6, 0x1 ;  /* 0x0000000604047291 */ /* 0x000fe4000f8e08ff */
[----:B------:R-:W-:Y:S02]  /*20b0*/  UIADD3.X UR15, UPT, UPT, URZ, UR31, URZ, UP0, !UPT ;  /* 0x0000001fff0f7290 */ /* 0x000fe400087fe4ff */
[----:B------:R-:W-:Y:S02]  /*20c0*/  UISETP.NE.AND UP0, UPT, UR7, UR25, UPT ;  /* 0x000000190700728c */ /* 0x000fe4000bf05270 */
[----:B------:R-:W-:Y:S02]  /*20d0*/  UIADD3.X UR17, UPT, UPT, URZ, UR31, URZ, UP1, !UPT ;  /* 0x0000001fff117290 */ /* 0x000fe40008ffe4ff */
[----:B------:R-:W-:Y:S02]  /*20e0*/  UIADD3 UR32, UPT, UPT, UR32, 0x3400, URZ ;  /* 0x0000340020207890 */ /* 0x000fe4000fffe0ff */
[----:B------:R-:W-:-:S02]  /*20f0*/  UIADD3 UR8, UPT, UPT, UR4, 0x1d400, URZ ;  /* 0x0001d40004087890 */ /* 0x000fc4000fffe0ff */
[----:B------:R-:W-:Y:S02]  /*2100*/  UPRMT UR13, URZ, 0x5410, UR24 ;  /* 0x00005410ff0d7896 */ /* 0x000fe40008000018 */
[----:B------:R-:W-:Y:S01]  /*2110*/  UPRMT UR4, URZ, 0x5410, UR21 ;  /* 0x00005410ff047896 */ /* 0x000fe20008000015 */
[----:B------:R-:W-:Y:S01]  /*2120*/  UMOV UR18, 0x0 ;  /* 0x0000000000127882 */ /* 0x000fe20000000000 */
[----:B------:R-:W-:Y:S01]  /*2130*/  UMOV UR19, 0x10000000 ;  /* 0x1000000000137882 */ /* 0x000fe20000000000 */
[----:B------:R-:W-:Y:S01]  /*2140*/  UMOV UR12, UR36 ;  /* 0x00000024000c7c82 */ /* 0x000fe20008000000 */
[----:B------:R-:W-:Y:S01]  /*2150*/  UMOV UR9, UR33 ;  /* 0x0000002100097c82 */ /* 0x000fe20008000000 */
[----:B------:R-:W-:Y:S02]  /*2160*/  UMOV UR10, UR34 ;  /* 0x00000022000a7c82 */ /* 0x000fe40008000000 */
[----:B------:R1:W-:Y:S02]  /*2170*/  UTMALDG.3D.MULTICAST [UR32], [UR16], UR13, desc[UR18] ;  /* 0x00001220100073b4 */ /* 0x0003e4000801180d */
[----:B------:R2:W-:Y:S01]  /*2180*/  UTMALDG.3D.MULTICAST [UR8], [UR14], UR4, desc[UR18] ;  /* 0x000012080e0073b4 */ /* 0x0005e20008011804 */
[----:B-1----:R-:W-:Y:S01]  /*2190*/  UMOV UR13, UR25 ;  /* 0x00000019000d7c82 */ /* 0x002fe20008000000 */
[----:B--2---:R-:W-:Y:S01]  /*21a0*/  UMOV UR4, UR5 ;  /* 0x0000000500047c82 */ /* 0x004fe20008000000 */
[----:B---3--:R-:W-:Y:S05]  /*21b0*/  BRA.U UP0, `(.L_x_32) ;  /* 0xfffffffd003c7547 */ /* 0x008fea000b83ffff */
.L_x_26:
[----:B------:R-:W-:Y:S01]  /*21c0*/  ULEA UR4, UR5, UR6, 0x3 ;  /* 0x0000000605047291 */ /* 0x000fe2000f8e18ff */
[----:B-1----:R-:W-:Y:S01]  /*21d0*/  SHF.L.U32 R0, R12, 0x1f, RZ ;  /* 0x0000001f0c007819 */ /* 0x002fe200000006ff */
[----:B------:R-:W-:Y:S01]  /*21e0*/  @!P1 SYNCS.ARRIVE.TRANS64.A1T0 RZ, [UR6+0x108], RZ ;  /* 0x000108ffffff99a7 */ /* 0x000fe20008100006 */
[----:B------:R-:W-:-:S06]  /*21f0*/  UISETP.GT.AND UP0, UPT, UR43, UR42, UPT ;  /* 0x0000002a2b00728c */ /* 0x000fcc000bf04270 */
[----:B--2-4-:R1:W2:Y:S03]  /*2200*/  SYNCS.PHASECHK.TRANS64.TRYWAIT P0, [UR4+0x68], R0 ;  /* 0x00006800ff0075a7 */ /* 0x0142a60008001104 */
[----:B------:R-:W-:Y:S05]  /*2210*/  BRA.U !UP0, `(.L_x_33) ;  /* 0x0000000108d07547 */ /* 0x000fea000b800000 */
[----:B------:R-:W-:Y:S01]  /*2220*/  UIADD3 UR29, UPT, UPT, UR45, UR13, URZ ;  /* 0x0000000d2d1d7290 */ /* 0x000fe2000fffe0ff */
[----:B------:R-:W-:-:S11]  /*2230*/  UMOV UR4, UR5 ;  /* 0x0000000500047c82 */ /* 0x000fd60008000000 */
.L_x_39:
[----:B------:R-:W-:Y:S01]  /*2240*/  ULEA UR17, UR4, UR6, 0x3 ;  /* 0x0000000604117291 */ /* 0x000fe2000f8e18ff */
[----:B--2---:R-:W-:Y:S01]  /*2250*/  @!P3 MOV R2, 0x4000 ;  /* 0x000040000002b802 */ /* 0x004fe20000000f00 */
[----:B--2-4-:R-:W-:Y:S10]  /*2260*/  @P0 BRA `(.L_x_34) ;  /* 0x00000000000c0947 */ /* 0x014ff40003800000 */
[----:B------:R-:W-:-:S04]  /*2270*/  SHF.L.U32 R3, R12, 0x1f, RZ ;  /* 0x0000001f0c037819 */ /* 0x000fc800000006ff */
[----:B------:R-:W2:Y:S02]  /*2280*/  SYNCS.PHASECHK.TRANS64.TRYWAIT P0, [UR17+0x68], R3 ;  /* 0x00006803ff0075a7 */ /* 0x000ea40008001111 */
[----:B--2---:R-:W-:Y:S05]  /*2290*/  @!P0 BRA `(.L_x_35) ;  /* 0x0000005c00488947 */ /* 0x004fea0003800000 */
.L_x_34:
[----:B------:R2:W-:Y:S01]  /*22a0*/  @!P3 SYNCS.ARRIVE.TRANS64 RZ, [UR17], R2 ;  /* 0x00000002ffffb9a7 */ /* 0x0005e20008000011 */
[----:B------:R-:W-:-:S04]  /*22b0*/  ULOP3.LUT UR5, UR26, 0x2, URZ, 0xfc, !UPT ;  /* 0x000000021a057892 */ /* 0x000fc8000f8efcff */
[----:B------:R-:W-:-:S09]  /*22c0*/  UISETP.NE.AND UP0, UPT, UR5, 0x2, UPT ;  /* 0x000000020500788c */ /* 0x000fd2000bf05270 */
[----:B------:R-:W-:Y:S05]  /*22d0*/  BRA.U UP0, `(.L_x_36) ;  /* 0x0000000100047547 */ /* 0x000fea000b800000 */
[----:B------:R-:W-:Y:S05]  /*22e0*/  BPT.TRAP 0x1 ;  /* 0x000000040000795c */ /* 0x000fea0000300000 */
.L_x_36:
[----:B------:R-:W-:Y:S04]  /*22f0*/  BSSY.RECONVERGENT B0, `(.L_x_37) ;  /* 0x0000003000007945 */ /* 0x000fe80003800200 */
[----:B------:R-:W-:Y:S05]  /*2300*/  @P2 BRA `(.L_x_38) ;  /* 0x0000000000042947 */ /* 0x000fea0003800000 */
[----:B------:R-:W-:Y:S05]  /*2310*/  BPT.TRAP 0x1 ;  /* 0x000000040000795c */ /* 0x000fea0000300000 */
.L_x_38:
[----:B------:R-:W-:Y:S05]  /*2320*/  BSYNC.RECONVERGENT B0 ;  /* 0x0000000000007941 */ /* 0x000fea0003800200 */
.L_x_37:
[----:B------:R-:W-:Y:S02]  /*2330*/  UIADD3 UR5, UPT, UPT, UR4, 0x1, URZ ;  /* 0x0000000104057890 */ /* 0x000fe4000fffe0ff */
[----:B------:R-:W-:Y:S02]  /*2340*/  USHF.L.U32 UR4, UR4, 0xc, URZ ;  /* 0x0000000c04047899 */ /* 0x000fe400080006ff */
[----:B------:R-:W-:Y:S02]  /*2350*/  UISETP.NE.AND UP0, UPT, UR5, 0xd, UPT ;  /* 0x0000000d0500788c */ /* 0x000fe4000bf05270 */
[----:B------:R-:W-:Y:S02]  /*2360*/  USHF.L.U32 UR18, UR13, 0x6, URZ ;  /* 0x000000060d127899 */ /* 0x000fe400080006ff */
[----:B------:R-:W-:Y:S02]  /*2370*/  USEL UR8, URZ, 0x1, UP0 ;  /* 0x00000001ff087887 */ /* 0x000fe40008000000 */
[----:B------:R-:W-:-:S02]  /*2380*/  USEL UR5, UR5, URZ, UP0 ;  /* 0x000000ff05057287 */ /* 0x000fc40008000000 */
[----:B------:R-:W-:Y:S02]  /*2390*/  UIADD3 UR22, UP0, UPT, UR30, 0x180, URZ ;  /* 0x000001801e167890 */ /* 0x000fe4000ff1e0ff */
[----:B------:R-:W-:Y:S01]  /*23a0*/  ULEA UR7, UR5, UR6, 0x3 ;  /* 0x0000000605077291 */ /* 0x000fe2000f8e18ff */
[----:B------:R-:W-:Y:S01]  /*23b0*/  LOP3.LUT R12, R12, UR8, RZ, 0x3c, !PT ;  /* 0x000000080c0c7c12 */ /* 0x000fe2000f8e3cff */
[----:B------:R-:W-:Y:S02]  /*23c0*/  ULOP3.LUT UR8, UR27, UR4, URZ, 0xfc, !UPT ;  /* 0x000000041b087292 */ /* 0x000fe4000f8efcff */
[----:B------:R-:W-:Y:S01]  /*23d0*/  UIADD3 UR13, UPT, UPT, UR13, 0x1, URZ ;  /* 0x000000010d0d7890 */ /* 0x000fe2000fffe0ff */
[----:B-1----:R-:W-:Y:S01]  /*23e0*/  SHF.L.U32 R0, R12, 0x1f, RZ ;  /* 0x0000001f0c007819 */ /* 0x002fe200000006ff */
[----:B------:R-:W-:Y:S02]  /*23f0*/  UIADD3 UR14, UP1, UPT, UR30, 0x80, URZ ;  /* 0x000000801e0e7890 */ /* 0x000fe4000ff3e0ff */
[----:B------:R-:W-:Y:S01]  /*2400*/  UIADD3.X UR23, UPT, UPT, URZ, UR31, URZ, UP0, !UPT ;  /* 0x0000001fff177290 */ /* 0x000fe200087fe4ff */
[----:B------:R3:W4:Y:S01]  /*2410*/  SYNCS.PHASECHK.TRANS64.TRYWAIT P0, [UR7+0x68], R0 ;  /* 0x00006800ff0075a7 */ /* 0x0007220008001107 */
[----:B------:R-:W-:-:S02]  /*2420*/  ULOP3.LUT UR7, UR28, UR4, URZ, 0xfc, !UPT ;  /* 0x000000041c077292 */ /* 0x000fc4000f8efcff */
[----:B------:R-:W-:Y:S02]  /*2430*/  ULEA UR8, UR8, UR6, 0x1 ;  /* 0x0000000608087291 */ /* 0x000fe4000f8e08ff */
[----:B------:R-:W-:Y:S02]  /*2440*/  ULEA UR7, UR7, UR6, 0x1 ;  /* 0x0000000607077291 */ /* 0x000fe4000f8e08ff */
[----:B------:R-:W-:Y:S02]  /*2450*/  UISETP.NE.AND UP0, UPT, UR13, UR29, UPT ;  /* 0x0000001d0d00728c */ /* 0x000fe4000bf05270 */
[----:B------:R-:W-:Y:S02]  /*2460*/  UIADD3 UR16, UPT, UPT, UR7, 0x3400, URZ ;  /* 0x0000340007107890 */ /* 0x000fe4000fffe0ff */
[----:B------:R-:W-:Y:S02]  /*2470*/  UIADD3.X UR15, UPT, UPT, URZ, UR31, URZ, UP1, !UPT ;  /* 0x0000001fff0f7290 */ /* 0x000fe40008ffe4ff */
[----:B------:R-:W-:-:S02]  /*2480*/  UPRMT UR7, URZ, 0x5410, UR24 ;  /* 0x00005410ff077896 */ /* 0x000fc40008000018 */
[----:B------:R-:W-:Y:S02]  /*2490*/  UIADD3 UR8, UPT, UPT, UR8, 0x1d400, URZ ;  /* 0x0001d40008087890 */ /* 0x000fe4000fffe0ff */
[----:B------:R-:W-:Y:S01]  /*24a0*/  UPRMT UR4, URZ, 0x5410, UR21 ;  /* 0x00005410ff047896 */ /* 0x000fe20008000015 */
[----:B------:R-:W-:Y:S01]  /*24b0*/  UMOV UR32, 0x0 ;  /* 0x0000000000207882 */ /* 0x000fe20000000000 */
[----:B------:R-:W-:Y:S01]  /*24c0*/  UMOV UR33, 0x10000000 ;  /* 0x1000000000217882 */ /* 0x000fe20000000000 */
[----:B------:R-:W-:Y:S01]  /*24d0*/  UMOV UR19, UR35 ;  /* 0x0000002300137c82 */ /* 0x000fe20008000000 */
[----:B------:R-:W-:Y:S01]  /*24e0*/  UMOV UR20, UR36 ;  /* 0x0000002400147c82 */ /* 0x000fe20008000000 */
[----:B------:R-:W-:Y:S01]  /*24f0*/  UMOV UR12, UR36 ;  /* 0x00000024000c7c82 */ /* 0x000fe20008000000 */
[----:B------:R-:W-:Y:S01]  /*2500*/  UMOV UR9, UR17 ;  /* 0x0000001100097c82 */ /* 0x000fe20008000000 */
[----:B------:R-:W-:Y:S01]  /*2510*/  UMOV UR10, UR18 ;  /* 0x00000012000a7c82 */ /* 0x000fe20008000000 */
[----:B------:R-:W-:Y:S01]  /*2520*/  UTMALDG.3D.MULTICAST [UR16], [UR14], UR7, desc[UR32] ;  /* 0x000020100e0073b4 */ /* 0x000fe20008011807 */
[----:B------:R1:W-:Y:S02]  /*2530*/  UTMALDG.3D.MULTICAST [UR8], [UR22], UR4, desc[UR32] ;  /* 0x00002008160073b4 */ /* 0x0003e40008011804 */
[----:B-1----:R-:W-:Y:S01]  /*2540*/  UMOV UR4, UR5 ;  /* 0x0000000500047c82 */ /* 0x002fe20008000000 */
[----:B---3--:R-:W-:Y:S05]  /*2550*/  BRA.U UP0, `(.L_x_39) ;  /* 0xfffffffd00387547 */ /* 0x008fea000b83ffff */
.L_x_33:
[C---:B------:R-:W-:Y:S01]  /*2560*/  LEA R3, R11.reuse, UR6, 0x3 ;  /* 0x000000060b037c11 */ /* 0x040fe2000f8e18ff */
[----:B------:R-:W-:Y:S01]  /*2570*/  NOP ;  /* 0x0000000000007918 */ /* 0x000fe20000000000 */
[----:B-1----:R-:W-:Y:S02]  /*2580*/  SHF.L.U32 R0, R10, 0x1f, RZ ;  /* 0x0000001f0a007819 */ /* 0x002fe400000006ff */
[----:B------:R-:W-:Y:S02]  /*2590*/  LEA R4, R11, UR6, 0x4 ;  /* 0x000000060b047c11 */ /* 0x000fe4000f8e20ff */
[----:B--2-4-:R-:W1:Y:S02]  /*25a0*/  SYNCS.PHASECHK.TRANS64.TRYWAIT P0, [R3+URZ+0x110], R0 ;  /* 0x00011000030075a7 */ /* 0x014e6400080011ff */
[----:B-1----:R-:W-:Y:S05]  /*25b0*/  @!P0 BRA `(.L_x_40) ;  /* 0x0000005800988947 */ /* 0x002fea0003800000 */
.L_x_135:
[----:B------:R-:W2:Y:S01]  /*25c0*/  LDS.128 R4, [R4+0x1a0] ;  /* 0x0001a00004047984 */ /* 0x000ea20000000c00 */
[----:B------:R-:W-:Y:S01]  /*25d0*/  UISETP.GE.AND UP0, UPT, UR40, 0x1, UPT ;  /* 0x000000012800788c */ /* 0x000fe2000bf06270 */
[----:B------:R-:W-:Y:S01]  /*25e0*/  @!PT LDS RZ, [RZ] ;  /* 0x00000000fffff984 */ /* 0x000fe20000000800 */
[----:B------:R-:W-:Y:S01]  /*25f0*/  @!PT LDS RZ, [RZ] ;  /* 0x00000000fffff984 */ /* 0x000fe20000000800 */
[----:B------:R-:W-:Y:S01]  /*2600*/  @!PT LDS RZ, [RZ] ;  /* 0x00000000fffff984 */ /* 0x000fe20000000800 */
[----:B------:R-:W-:Y:S01]  /*2610*/  @!PT LDS RZ, [RZ] ;  /* 0x00000000fffff984 */ /* 0x000fe20000000800 */
[----:B------:R3:W-:Y:S06]  /*2620*/  MEMBAR.ALL.CTA ;  /* 0x0000000000007992 */ /* 0x0007ec0000008000 */
[----:B---3--:R-:W3:Y:S01]  /*2630*/  FENCE.VIEW.ASYNC.S ;  /* 0x00000000000073c6 */ /* 0x008ee20000000000 */
[----:B--2---:R-:W-:-:S13]  /*2640*/  LOP3.LUT P0, RZ, R6, 0x1, RZ, 0xc0, !PT ;  /* 0x0000000106ff7812 */ /* 0x004fda000780c0ff */
[----:B---3--:R-:W-:Y:S01]  /*2650*/  VOTEU.ANY UP1, P0 ;  /* 0x0000000000ff7886 */ /* 0x008fe20000020100 */
[----:B------:R-:W-:-:S13]  /*2660*/  PLOP3.LUT P0, PT, PT, PT, UP1, 0x80, 0x8 ;  /* 0x000000000008781c */ /* 0x000fda0003f0f018 */
[----:B-1----:R-:W-:Y:S02]  /*2670*/  @P0 LOP3.LUT R0, R5, 0xffff, RZ, 0xc0, !PT ;  /* 0x0000ffff05000812 */ /* 0x002fe400078ec0ff */
[----:B------:R-:W-:Y:S02]  /*2680*/  @P0 MOV R2, R4 ;  /* 0x0000000400020202 */ /* 0x000fe40000000f00 */
[----:B------:R-:W-:Y:S01]  /*2690*/  @P0 R2UR UR7, R0 ;  /* 0x00000000000702ca */ /* 0x000fe200000e0000 */
[----:B------:R-:W-:Y:S01]  /*26a0*/  VIADD R0, R3, 0x120 ;  /* 0x0000012003007836 */ /* 0x000fe20000000000 */
[----:B------:R-:W-:Y:S02]  /*26b0*/  @P0 SHF.R.U32.HI R4, RZ, 0x10, R5 ;  /* 0x00000010ff040819 */ /* 0x000fe40000011605 */
[----:B------:R-:W-:Y:S02]  /*26c0*/  @P0 R2UR UR8, R2 ;  /* 0x00000000020802ca */ /* 0x000fe400000e0000 */
[----:B------:R-:W-:-:S02]  /*26d0*/  PRMT R0, RZ, 0x654, R0 ;  /* 0x00000654ff007816 */ /* 0x000fc40000000000 */
[----:B------:R-:W-:Y:S02]  /*26e0*/  @P0 R2UR UR4, R4 ;  /* 0x00000000040402ca */ /* 0x000fe400000e0000 */
[----:B------:R1:W-:Y:S03]  /*26f0*/  SYNCS.ARRIVE.TRANS64.RED.A1T0 RZ, [R0+URZ], RZ ;  /* 0x000000ff00ff79a7 */ /* 0x0003e600081004ff */
[----:B------:R-:W-:-:S04]  /*2700*/  @UP1 UMOV UR37, UR7 ;  /* 0x0000000700251c82 */ /* 0x000fc80008000000 */
[----:B------:R-:W-:-:S04]  /*2710*/  @UP1 UMOV UR38, UR8 ;  /* 0x0000000800261c82 */ /* 0x000fc80008000000 */
[----:B------:R-:W-:Y:S01]  /*2720*/  @UP1 UMOV UR36, UR4 ;  /* 0x0000000400241c82 */ /* 0x000fe20008000000 */
[----:B------:R-:W-:Y:S05]  /*2730*/  BRA.U !UP0, `(.L_x_41) ;  /* 0x0000000108d47547 */ /* 0x000fea000b800000 */
[----:B------:R-:W2:Y:S01]  /*2740*/  LDCU.128 UR12, c[0x0][0xb10] ;  /* 0x00016200ff0c77ac */ /* 0x000ea20008000c00 */
[----:B------:R-:W3:Y:S01]  /*2750*/  LDCU UR29, c[0x0][0xb20] ;  /* 0x00016400ff1d77ac */ /* 0x000ee20008000800 */
[----:B------:R-:W4:Y:S01]  /*2760*/  LDCU UR20, c[0x0][0xb0c] ;  /* 0x00016180ff1477ac */ /* 0x000f220008000800 */
[----:B------:R-:W1:Y:S01]  /*2770*/  LDCU.64 UR10, c[0x0][0xb28] ;  /* 0x00016500ff0a77ac */ /* 0x000e620008000a00 */
[----:B------:R-:W-:Y:S02]  /*2780*/  UISETP.NE.AND UP3, UPT, UR40, 0x1, UPT ;  /* 0x000000012800788c */ /* 0x000fe4000bf65270 */
[----:B--2---:R-:W-:Y:S02]  /*2790*/  UIMAD.WIDE.U32 UR16, UR39, UR15, URZ ;  /* 0x0000000f271072a5 */ /* 0x004fe4000f8e00ff */
[----:B------:R-:W-:Y:S02]  /*27a0*/  UIMAD.WIDE.U32 UR8, UR41, UR12, URZ ;  /* 0x0000000c290872a5 */ /* 0x000fe4000f8e00ff */
[----:B------:R-:W-:-:S02]  /*27b0*/  UISETP.NE.AND UP0, UPT, UR14, 0x1, UPT ;  /* 0x000000010e00788c */ /* 0x000fc4000bf05270 */
[----:B------:R-:W-:Y:S01]  /*27c0*/  UIMAD.WIDE.U32 UR22, UR37, UR15, URZ ;  /* 0x0000000f251672a5 */ /* 0x000fe2000f8e00ff */
[----:B------:R-:W-:Y:S02]  /*27d0*/  UMOV UR16, UR17 ;  /* 0x0000001100107c82 */ /* 0x000fe40008000000 */
[----:B------:R-:W-:Y:S01]  /*27e0*/  UMOV UR8, UR9 ;  /* 0x0000000900087c82 */ /* 0x000fe20008000000 */
[----:B---3--:R-:W-:Y:S02]  /*27f0*/  USHF.R.U32.HI UR16, URZ, UR29, UR16 ;  /* 0x0000001dff107299 */ /* 0x008fe40008011610 */
[----:B----4-:R-:W-:Y:S02]  /*2800*/  UISETP.NE.AND UP2, UPT, UR20, 0x1, UPT ;  /* 0x000000011400788c */ /* 0x010fe4000bf45270 */
[----:B------:R-:W-:Y:S02]  /*2810*/  USHF.R.U32.HI UR8, URZ, UR13, UR8 ;  /* 0x0000000dff087299 */ /* 0x000fe40008011608 */
[----:B------:R-:W-:-:S02]  /*2820*/  USEL UR7, UR39, UR16, !UP0 ;  /* 0x0000001027077287 */ /* 0x000fc4000c000000 */
[----:B------:R-:W-:Y:S02]  /*2830*/  USEL UR8, UR41, UR8, !UP2 ;  /* 0x0000000829087287 */ /* 0x000fe4000d000000 */
[----:B-1----:R-:W-:Y:S01]  /*2840*/  UIMAD.WIDE.U32 UR16, UR7, UR10, URZ ;  /* 0x0000000a071072a5 */ /* 0x002fe2000f8e00ff */
[----:B------:R-:W-:Y:S01]  /*2850*/  UMOV UR4, UR23 ;  /* 0x0000001700047c82 */ /* 0x000fe20008000000 */
[----:B------:R-:W-:Y:S02]  /*2860*/  UIMAD.WIDE.U32 UR18, UR38, UR12, URZ ;  /* 0x0000000c261272a5 */ /* 0x000fe4000f8e00ff */
[----:B------:R-:W-:-:S03]  /*2870*/  UIMAD.WIDE.U32 UR22, UR8, UR10, URZ ;  /* 0x0000000a081672a5 */ /* 0x000fc6000f8e00ff */
[----:B------:R-:W-:Y:S01]  /*2880*/  UMOV UR16, UR17 ;  /* 0x0000001100107c82 */ /* 0x000fe20008000000 */
[----:B------:R-:W-:Y:S02]  /*2890*/  USHF.R.U32.HI UR4, URZ, UR29, UR4 ;  /* 0x0000001dff047299 */ /* 0x000fe40008011604 */
[----:B------:R-:W-:Y:S01]  /*28a0*/  @UP3 USHF.R.U32.HI UR7, URZ, UR11, UR16 ;  /* 0x0000000bff073299 */ /* 0x000fe20008011610 */
[----:B------:R-:W-:Y:S01]  /*28b0*/  UMOV UR18, UR19 ;  /* 0x0000001300127c82 */ /* 0x000fe20008000000 */
[----:B------:R-:W-:Y:S01]  /*28c0*/  UMOV UR22, UR23 ;  /* 0x0000001700167c82 */ /* 0x000fe20008000000 */
[----:B------:R-:W-:Y:S02]  /*28d0*/  USHF.R.U32.HI UR13, URZ, UR13, UR18 ;  /* 0x0000000dff0d7299 */ /* 0x000fe40008011612 */
[----:B------:R-:W-:Y:S02]  /*28e0*/  USEL UR4, UR37, UR4, !UP0 ;  /* 0x0000000425047287 */ /* 0x000fe4000c000000 */
[----:B------:R-:W-:-:S02]  /*28f0*/  @UP3 USHF.R.U32.HI UR8, URZ, UR11, UR22 ;  /* 0x0000000bff083299 */ /* 0x000fc40008011616 */
[----:B------:R-:W-:Y:S02]  /*2900*/  UIMAD UR9, UR40, UR7, URZ ;  /* 0x00000007280972a4 */ /* 0x000fe4000f8e02ff */
[----:B------:R-:W-:Y:S02]  /*2910*/  USEL UR7, UR38, UR13, !UP2 ;  /* 0x0000000d26077287 */ /* 0x000fe4000d000000 */
[----:B------:R-:W-:Y:S02]  /*2920*/  UIMAD UR12, UR40, UR8, URZ ;  /* 0x00000008280c72a4 */ /* 0x000fe4000f8e02ff */
[----:B------:R-:W-:Y:S02]  /*2930*/  UISETP.GE.AND UP0, UPT, UR4, UR9, UPT ;  /* 0x000000090400728c */ /* 0x000fe4000bf06270 */
[----:B------:R-:W-:Y:S02]  /*2940*/  UIMAD.WIDE.U32 UR16, UR4, UR10, URZ ;  /* 0x0000000a041072a5 */ /* 0x000fe4000f8e00ff */
[----:B------:R-:W-:-:S02]  /*2950*/  UISETP.GE.OR UP0, UPT, UR7, UR12, UP0 ;  /* 0x0000000c0700728c */ /* 0x000fc40008706670 */
        /* <DEDUP_REMOVED lines=19> */
.L_x_41:
[----:B------:R-:W2:Y:S02]  /*2a90*/  LDCU UR4, c[0x0][0xb30] ;  /* 0x00016600ff0477ac */ /* 0x000ea40008000800 */
[----:B--2---:R-:W-:-:S09]  /*2aa0*/  UISETP.NE.AND UP0, UPT, UR4, 0x1, UPT ;  /* 0x000000010400788c */ /* 0x004fd2000bf05270 */
[----:B------:R-:W-:Y:S05]  /*2ab0*/  BRA.U UP0, `(.L_x_42) ;  /* 0x0000000100447547 */ /* 0x000fea000b800000 */
[----:B------:R-:W2:Y:S01]  /*2ac0*/  LDCU.128 UR12, c[0x0][0xb10] ;  /* 0x00016200ff0c77ac */ /* 0x000ea20008000c00 */
[----:B------:R-:W3:Y:S01]  /*2ad0*/  LDCU UR16, c[0x0][0xb0c] ;  /* 0x00016180ff1077ac */ /* 0x000ee20008000800 */
[----:B------:R-:W4:Y:S01]  /*2ae0*/  LDCU UR17, c[0x0][0xb20] ;  /* 0x00016400ff1177ac */ /* 0x000f220008000800 */
[----:B--2---:R-:W-:Y:S02]  /*2af0*/  UIMAD.WIDE.U32 UR10, UR38, UR12, URZ ;  /* 0x0000000c260a72a5 */ /* 0x004fe4000f8e00ff */
[----:B------:R-:W-:Y:S02]  /*2b00*/  UIMAD.WIDE.U32 UR8, UR37, UR15, URZ ;  /* 0x0000000f250872a5 */ /* 0x000fe4000f8e00ff */
[----:B---3--:R-:W-:Y:S02]  /*2b10*/  UISETP.NE.AND UP2, UPT, UR16, 0x1, UPT ;  /* 0x000000011000788c */ /* 0x008fe4000bf45270 */
[----:B------:R-:W-:Y:S01]  /*2b20*/  UISETP.NE.AND UP0, UPT, UR14, 0x1, UPT ;  /* 0x000000010e00788c */ /* 0x000fe2000bf05270 */
[----:B------:R-:W-:-:S02]  /*2b30*/  UMOV UR7, UR11 ;  /* 0x0000000b00077c82 */ /* 0x000fc40008000000 */
[----:B------:R-:W-:Y:S01]  /*2b40*/  UMOV UR4, UR9 ;  /* 0x0000000900047c82 */ /* 0x000fe20008000000 */
[----:B------:R-:W-:Y:S02]  /*2b50*/  USHF.R.U32.HI UR7, URZ, UR13, UR7 ;  /* 0x0000000dff077299 */ /* 0x000fe40008011607 */
[----:B----4-:R-:W-:Y:S02]  /*2b60*/  USHF.R.U32.HI UR4, URZ, UR17, UR4 ;  /* 0x00000011ff047299 */ /* 0x010fe40008011604 */
[----:B------:R-:W-:Y:S02]  /*2b70*/  USEL UR7, UR38, UR7, !UP2 ;  /* 0x0000000726077287 */ /* 0x000fe4000d000000 */
[----:B------:R-:W-:-:S04]  /*2b80*/  USEL UR4, UR37, UR4, !UP0 ;  /* 0x0000000425047287 */ /* 0x000fc8000c000000 */
[----:B------:R-:W-:Y:S02]  /*2b90*/  UIADD3 UR8, UPT, UPT, UR7, -UR4, URZ ;  /* 0x8000000407087290 */ /* 0x000fe4000fffe0ff */
[----:B------:R-:W-:Y:S02]  /*2ba0*/  UIADD3 UR4, UPT, UPT, -UR7, UR4, URZ ;  /* 0x0000000407047290 */ /* 0x000fe4000fffe1ff */
[----:B------:R-:W-:Y:S02]  /*2bb0*/  UIMAD UR37, UR8, UR14, UR37 ;  /* 0x0000000e082572a4 */ /* 0x000fe4000f8e0225 */
[----:B------:R-:W-:-:S12]  /*2bc0*/  UIMAD UR38, UR4, UR16, UR38 ;  /* 0x00000010042672a4 */ /* 0x000fd8000f8e0226 */
.L_x_42:
[----:B------:R-:W-:Y:S01]  /*2bd0*/  VIADD R11, R11, 0x1 ;  /* 0x000000010b0b7836 */ /* 0x000fe20000000000 */
[----:B------:R-:W-:Y:S02]  /*2be0*/  R2UR UR7, R52 ;  /* 0x00000000340772ca */ /* 0x000fe400000e0000 */
[----:B------:R-:W-:Y:S02]  /*2bf0*/  R2UR UR4, R51 ;  /* 0x00000000330472ca */ /* 0x000fe400000e0000 */
[C---:B------:R-:W-:Y:S02]  /*2c00*/  ISETP.NE.AND P0, PT, R11.reuse, 0x2, PT ;  /* 0x000000020b00780c */ /* 0x040fe40003f05270 */
[----:B------:R-:W-:Y:S02]  /*2c10*/  PLOP3.LUT P1, PT, PT, PT, PT, 0x80, 0x8 ;  /* 0x000000000008781c */ /* 0x000fe40003f2f070 */
[----:B-1----:R-:W-:Y:S02]  /*2c20*/  SEL R0, RZ, 0x1, P0 ;  /* 0x00000001ff007807 */ /* 0x002fe40000000000 */
[----:B------:R-:W-:-:S02]  /*2c30*/  SEL R11, R11, RZ, P0 ;  /* 0x000000ff0b0b7207 */ /* 0x000fc40000000000 */
[----:B------:R-:W-:Y:S01]  /*2c40*/  LOP3.LUT R10, R10, R0, RZ, 0x3c, !PT ;  /* 0x000000000a0a7212 */ /* 0x000fe200078e3cff */
[----:B------:R-:W-:Y:S02]  /*2c50*/  UIADD3 UR29, UPT, UPT, UR38, UR7, URZ ;  /* 0x00000007261d7290 */ /* 0x000fe4000fffe0ff */
[----:B------:R-:W-:Y:S01]  /*2c60*/  UIADD3 UR32, UPT, UPT, UR37, UR4, URZ ;  /* 0x0000000425207290 */ /* 0x000fe2000fffe0ff */
[----:B------:R-:W-:Y:S11]  /*2c70*/  BRA.U UP1, `(.L_x_43) ;  /* 0xfffffff101187547 */ /* 0x000ff6000b83ffff */
[----:B------:R-:W-:Y:S01]  /*2c80*/  UIADD3 UR7, UPT, UPT, UR6, 0x68, URZ ;  /* 0x0000006806077890 */ /* 0x000fe2000fffe0ff */
[----:B------:R-:W-:-:S03]  /*2c90*/  SHF.L.U32 R2, R12, 0x1f, RZ ;  /* 0x0000001f0c027819 */ /* 0x000fc600000006ff */
[----:B------:R-:W-:-:S09]  /*2ca0*/  ULEA UR4, UR5, UR7, 0x3 ;  /* 0x0000000705047291 */ /* 0x000fd2000f8e18ff */
[----:B------:R-:W1:Y:S02]  /*2cb0*/  SYNCS.PHASECHK.TRANS64.TRYWAIT P0, [UR4], R2 ;  /* 0x00000002ff0075a7 */ /* 0x000e640008001104 */
[----:B-1----:R-:W-:Y:S05]  /*2cc0*/  @!P0 BRA `(.L_x_44) ;  /* 0x0000005000e88947 */ /* 0x002fea0003800000 */
.L_x_137:
[----:B------:R-:W-:-:S04]  /*2cd0*/  UIADD3 UR4, UPT, UPT, UR5, 0x1, URZ ;  /* 0x0000000105047890 */ /* 0x000fc8000fffe0ff */
[----:B------:R-:W-:-:S04]  /*2ce0*/  UISETP.NE.AND UP0, UPT, UR4, 0xd, UPT ;  /* 0x0000000d0400788c */ /* 0x000fc8000bf05270 */
[----:B------:R-:W-:Y:S02]  /*2cf0*/  USEL UR6, URZ, 0x1, UP0 ;  /* 0x00000001ff067887 */ /* 0x000fe40008000000 */
[----:B------:R-:W-:-:S04]  /*2d00*/  USEL UR4, UR4, URZ, UP0 ;  /* 0x000000ff04047287 */ /* 0x000fc80008000000 */
[----:B------:R-:W-:Y:S01]  /*2d10*/  ULEA UR5, UR4, UR7, 0x3 ;  /* 0x0000000704057291 */ /* 0x000fe2000f8e18ff */
[----:B-1----:R-:W-:-:S04]  /*2d20*/  LOP3.LUT R2, R12, UR6, RZ, 0x3c, !PT ;  /* 0x000000060c027c12 */ /* 0x002fc8000f8e3cff */
[----:B------:R-:W-:-:S04]  /*2d30*/  SHF.L.U32 R3, R2, 0x1f, RZ ;  /* 0x0000001f02037819 */ /* 0x000fc800000006ff */
[----:B------:R-:W1:Y:S02]  /*2d40*/  SYNCS.PHASECHK.TRANS64.TRYWAIT P0, [UR5], R3 ;  /* 0x00000003ff0075a7 */ /* 0x000e640008001105 */
[----:B-1----:R-:W-:Y:S05]  /*2d50*/  @!P0 BRA `(.L_x_45) ;  /* 0x0000005000dc8947 */ /* 0x002fea0003800000 */
.L_x_139:
[----:B------:R-:W-:-:S04]  /*2d60*/  UIADD3 UR4, UPT, UPT, UR4, 0x1, URZ ;  /* 0x0000000104047890 */ /* 0x000fc8000fffe0ff */
[----:B------:R-:W-:-:S04]  /*2d70*/  UISETP.NE.AND UP0, UPT, UR4, 0xd, UPT ;  /* 0x0000000d0400788c */ /* 0x000fc8000bf05270 */
[----:B------:R-:W-:Y:S02]  /*2d80*/  USEL UR6, URZ, 0x1, UP0 ;  /* 0x00000001ff067887 */ /* 0x000fe40008000000 */
[----:B------:R-:W-:-:S04]  /*2d90*/  USEL UR4, UR4, URZ, UP0 ;  /* 0x000000ff04047287 */ /* 0x000fc80008000000 */
[----:B------:R-:W-:Y:S01]  /*2da0*/  ULEA UR5, UR4, UR7, 0x3 ;  /* 0x0000000704057291 */ /* 0x000fe2000f8e18ff */
[----:B------:R-:W-:-:S04]  /*2db0*/  LOP3.LUT R2, R2, UR6, RZ, 0x3c, !PT ;  /* 0x0000000602027c12 */ /* 0x000fc8000f8e3cff */
[----:B-1----:R-:W-:-:S04]  /*2dc0*/  SHF.L.U32 R3, R2, 0x1f, RZ ;  /* 0x0000001f02037819 */ /* 0x002fc800000006ff */
[----:B------:R-:W1:Y:S02]  /*2dd0*/  SYNCS.PHASECHK.TRANS64.TRYWAIT P0, [UR5], R3 ;  /* 0x00000003ff0075a7 */ /* 0x000e640008001105 */
[----:B-1----:R-:W-:Y:S05]  /*2de0*/  @!P0 BRA `(.L_x_46) ;  /* 0x0000005000d08947 */ /* 0x002fea0003800000 */
.L_x_141:
        /* <DEDUP_REMOVED lines=9> */
.L_x_143:
        /* <DEDUP_REMOVED lines=9> */
.L_x_145:
        /* <DEDUP_REMOVED lines=9> */
.L_x_147:
        /* <DEDUP_REMOVED lines=9> */
.L_x_149:
        /* <DEDUP_REMOVED lines=9> */
.L_x_151:
        /* <DEDUP_REMOVED lines=9> */
.L_x_153:
        /* <DEDUP_REMOVED lines=9> */
.L_x_155:
        /* <DEDUP_REMOVED lines=9> */
.L_x_157:
        /* <DEDUP_REMOVED lines=9> */
.L_x_159:
[----:B------:R-:W-:-:S04]  /*3300*/  UIADD3 UR4, UPT, UPT, UR4, 0x1, URZ ;  /* 0x0000000104047890 */ /* 0x000fc8000fffe0ff */
[----:B------:R-:W-:-:S04]  /*3310*/  UISETP.NE.AND UP0, UPT, UR4, 0xd, UPT ;  /* 0x0000000d0400788c */ /* 0x000fc8000bf05270 */
[----:B------:R-:W-:Y:S02]  /*3320*/  USEL UR5, URZ, 0x1, UP0 ;  /* 0x00000001ff057887 */ /* 0x000fe40008000000 */
[----:B------:R-:W-:-:S04]  /*3330*/  USEL UR4, UR4, URZ, UP0 ;  /* 0x000000ff04047287 */ /* 0x000fc80008000000 */
[----:B------:R-:W-:Y:S01]  /*3340*/  ULEA UR4, UR4, UR7, 0x3 ;  /* 0x0000000704047291 */ /* 0x000fe2000f8e18ff */
[----:B------:R-:W-:-:S04]  /*3350*/  LOP3.LUT R2, R2, UR5, RZ, 0x3c, !PT ;  /* 0x0000000502027c12 */ /* 0x000fc8000f8e3cff */
[----:B------:R-:W-:Y:S01]  /*3360*/  SHF.L.U32 R2, R2, 0x1f, RZ ;  /* 0x0000001f02027819 */ /* 0x000fe200000006ff */
[----:B-1----:R-:W-:-:S07]  /*3370*/  IMAD.U32 R0, RZ, RZ, UR4 ;  /* 0x00000004ff007e24 */ /* 0x002fce000f8e00ff */
.L_x_56:
[----:B-1----:R1:W2:Y:S02]  /*3380*/  SYNCS.PHASECHK.TRANS64.TRYWAIT P0, [R0+URZ], R2 ;  /* 0x00000002000075a7 */ /* 0x0022a400080011ff */
[----:B--2---:R-:W-:Y:S05]  /*3390*/  @!P0 NANOSLEEP.SYNCS 0x989680 ;  /* 0x009896800000895d */ /* 0x004fea0003900000 */
[----:B------:R-:W2:Y:S02]  /*33a0*/  @!P0 SYNCS.PHASECHK.TRANS64 P0, [R0+URZ], R2 ;  /* 0x00000002000085a7 */ /* 0x000ea400080010ff */
[----:B--2---:R-:W-:Y:S05]  /*33b0*/  @P0 EXIT ;  /* 0x000000000000094d */ /* 0x004fea0003800000 */
[----:B------:R-:W-:Y:S05]  /*33c0*/  BRA `(.L_x_56) ;  /* 0xfffffffc00ec7947 */ /* 0x000fea000383ffff */
.L_x_23:
[----:B------:R-:W-:-:S04]  /*33d0*/  UISETP.NE.AND UP0, UPT, UR54, URZ, UPT ;  /* 0x000000ff3600728c */ /* 0x000fc8000bf05270 */
[----:B------:R-:W-:-:S09]  /*33e0*/  UISETP.NE.OR UP0, UPT, UR20, 0x1, UP0 ;  /* 0x000000011400788c */ /* 0x000fd20008705670 */
[----:B------:R-:W-:Y:S05]  /*33f0*/  BRA.U UP0, `(.L_x_57) ;  /* 0x0000000500487547 */ /* 0x000fea000b800000 */
[----:B------:R-:W-:Y:S01]  /*3400*/  ISETP.GE.U32.AND P2, PT, R0, 0x10, PT ;  /* 0x000000100000780c */ /* 0x000fe20003f46070 */
[----:B------:R-:W-:Y:S01]  /*3410*/  IMAD.MOV.U32 R12, RZ, RZ, 0x1 ;  /* 0x00000001ff0c7424 */ /* 0x000fe200078e00ff */
[----:B------:R-:W-:Y:S02]  /*3420*/  CS2R R10, SRZ ;  /* 0x00000000000a7805 */ /* 0x000fe4000001ff00 */
[----:B------:R-:W-:Y:S01]  /*3430*/  CS2R R8, SRZ ;  /* 0x0000000000087805 */ /* 0x000fe2000001ff00 */
[----:B------:R-:W-:Y:S01]  /*3440*/  UMOV UR6, 0x400 ;  /* 0x0000040000067882 */ /* 0x000fe20000000000 */
[----:B------:R-:W-:Y:S01]  /*3450*/  UMOV UR5, URZ ;  /* 0x000000ff00057c82 */ /* 0x000fe20008000000 */
[----:B------:R-:W-:-:S12]  /*3460*/  ULEA UR6, UR54, UR6, 0x18 ;  /* 0x0000000636067291 */ /* 0x000fd8000f8ec0ff */
.L_x_61:
[----:B------:R-:W-:Y:S02]  /*3470*/  LEA R2, R8, UR6, 0x3 ;  /* 0x0000000608027c11 */ /* 0x000fe4000f8e18ff */
[----:B------:R-:W-:-:S03]  /*3480*/  SHF.L.U32 R4, R9, 0x1f, RZ ;  /* 0x0000001f09047819 */ /* 0x000fc600000006ff */
[----:B------:R-:W-:Y:S01]  /*3490*/  VIADD R5, R2, 0x180 ;  /* 0x0000018002057836 */ /* 0x000fe20000000000 */
[----:B------:R-:W1:Y:S02]  /*34a0*/  SYNCS.PHASECHK.TRANS64.TRYWAIT P0, [R2+URZ+0x170], R4 ;  /* 0x00017004020075a7 */ /* 0x000e6400080011ff */
[----:B-1----:R-:W-:Y:S05]  /*34b0*/  @!P0 BRA `(.L_x_58) ;  /* 0x00000050000c8947 */ /* 0x002fea0003800000 */
.L_x_160:
[----:B------:R-:W-:Y:S01]  /*34c0*/  ULEA UR4, UR5, UR6, 0x3 ;  /* 0x0000000605047291 */ /* 0x000fe2000f8e18ff */
[----:B-1----:R-:W-:Y:S01]  /*34d0*/  PRMT R2, RZ, 0x654, R5 ;  /* 0x00000654ff027816 */ /* 0x002fe20000000005 */
[----:B------:R-:W-:Y:S01]  /*34e0*/  @!P2 IMAD.MOV.U32 R4, RZ, RZ, 0x10 ;  /* 0x00000010ff04a424 */ /* 0x000fe200078e00ff */
[----:B------:R-:W-:Y:S01]  /*34f0*/  SHF.L.U32 R5, R12, 0x1f, RZ ;  /* 0x0000001f0c057819 */ /* 0x000fe200000006ff */
[----:B------:R-:W-:Y:S01]  /*3500*/  UIADD3 UR7, UPT, UPT, UR4, 0x110, URZ ;  /* 0x0000011004077890 */ /* 0x000fe2000fffe0ff */
[----:B------:R1:W-:Y:S05]  /*3510*/  SYNCS.ARRIVE.TRANS64.RED.A1T0 RZ, [R2+URZ], RZ ;  /* 0x000000ff02ff79a7 */ /* 0x0003ea00081004ff */
[----:B------:R-:W-:Y:S01]  /*3520*/  IMAD.U32 R6, RZ, RZ, UR7 ;  /* 0x00000007ff067e24 */ /* 0x000fe2000f8e00ff */
[----:B------:R-:W2:Y:S04]  /*3530*/  SYNCS.PHASECHK.TRANS64.TRYWAIT P0, [UR4+0x120], R5 ;  /* 0x00012005ff0075a7 */ /* 0x000ea80008001104 */
[----:B------:R-:W-:Y:S01]  /*3540*/  PRMT R6, R0, 0x654, R6 ;  /* 0x0000065400067816 */ /* 0x000fe20000000006 */
[----:B-12---:R-:W-:Y:S06]  /*3550*/  @!P0 BRA `(.L_x_59) ;  /* 0x0000004c00f88947 */ /* 0x006fec0003800000 */
.L_x_162:
[----:B------:R-:W-:Y:S01]  /*3560*/  ULEA UR8, UR5, UR6, 0x4 ;  /* 0x0000000605087291 */ /* 0x000fe2000f8e20ff */
[----:B------:R-:W-:Y:S01]  /*3570*/  SEL R3, R6, R3, !P2 ;  /* 0x0000000306037207 */ /* 0x000fe20005000000 */
[----:B------:R-:W-:Y:S01]  /*3580*/  UIADD3 UR9, UPT, UPT, UR4, 0x110, URZ ;  /* 0x0000011004097890 */ /* 0x000fe2000fffe0ff */
[----:B-1----:R-:W-:Y:S01]  /*3590*/  LEA R2, R11, UR6, 0x3 ;  /* 0x000000060b027c11 */ /* 0x002fe2000f8e18ff */
[----:B------:R-:W-:Y:S01]  /*35a0*/  UIADD3 UR8, UPT, UPT, UR8, 0x1a0, URZ ;  /* 0x000001a008087890 */ /* 0x000fe2000fffe0ff */
[----:B------:R1:W-:Y:S01]  /*35b0*/  @!P2 SYNCS.ARRIVE.TRANS64.RED RZ, [R3+URZ], R4 ;  /* 0x0000000403ffa9a7 */ /* 0x0003e200080004ff */
[----:B------:R-:W-:Y:S01]  /*35c0*/  UIADD3 UR4, UPT, UPT, UR5, 0x1, URZ ;  /* 0x0000000105047890 */ /* 0x000fe2000fffe0ff */
[----:B------:R-:W-:-:S03]  /*35d0*/  VIADD R8, R8, 0x1 ;  /* 0x0000000108087836 */ /* 0x000fc60000000000 */
[----:B------:R-:W-:Y:S02]  /*35e0*/  UISETP.NE.AND UP0, UPT, UR4, 0x2, UPT ;  /* 0x000000020400788c */ /* 0x000fe4000bf05270 */
[----:B------:R-:W-:Y:S01]  /*35f0*/  ISETP.NE.AND P0, PT, R8, 0x2, PT ;  /* 0x000000020800780c */ /* 0x000fe20003f05270 */
[----:B------:R-:W-:Y:S06]  /*3600*/  UGETNEXTWORKID.BROADCAST [UR8], [UR9] ;  /* 0x00000000080073ca */ /* 0x000fec0008000100 */
[----:B------:R-:W-:Y:S02]  /*3610*/  USEL UR7, URZ, 0x1, UP0 ;  /* 0x00000001ff077887 */ /* 0x000fe40008000000 */
[----:B------:R-:W-:-:S04]  /*3620*/  USEL UR5, UR4, URZ, UP0 ;  /* 0x000000ff04057287 */ /* 0x000fc80008000000 */
[----:B------:R-:W-:Y:S02]  /*3630*/  LOP3.LUT R12, R12, UR7, RZ, 0x3c, !PT ;  /* 0x000000070c0c7c12 */ /* 0x000fe4000f8e3cff */
[----:B-1----:R-:W-:-:S04]  /*3640*/  SHF.L.U32 R4, R10, 0x1f, RZ ;  /* 0x0000001f0a047819 */ /* 0x002fc800000006ff */
[----:B------:R-:W1:Y:S02]  /*3650*/  SYNCS.PHASECHK.TRANS64.TRYWAIT P1, [R2+URZ+0x110], R4 ;  /* 0x00011004020075a7 */ /* 0x000e6400080211ff */
[----:B-1----:R-:W-:Y:S05]  /*3660*/  @!P1 BRA `(.L_x_60) ;  /* 0x0000004c00cc9947 */ /* 0x002fea0003800000 */
.L_x_163:
[C---:B-1----:R-:W-:Y:S01]  /*3670*/  LEA R4, R11.reuse, UR6, 0x4 ;  /* 0x000000060b047c11 */ /* 0x042fe2000f8e20ff */
[----:B------:R-:W-:Y:S01]  /*3680*/  VIADD R2, R2, 0x120 ;  /* 0x0000012002027836 */ /* 0x000fe20000000000 */
[----:B------:R-:W-:Y:S01]  /*3690*/  SEL R8, R8, RZ, P0 ;  /* 0x000000ff08087207 */ /* 0x000fe20000000000 */
[----:B------:R-:W-:-:S03]  /*36a0*/  VIADD R11, R11, 0x1 ;  /* 0x000000010b0b7836 */ /* 0x000fc60000000000 */
[----:B------:R-:W1:Y:S01]  /*36b0*/  LDS.128 R4, [R4+0x1a0] ;  /* 0x0001a00004047984 */ /* 0x000e620000000c00 */
[----:B------:R-:W-:Y:S02]  /*36c0*/  PRMT R2, RZ, 0x654, R2 ;  /* 0x00000654ff027816 */ /* 0x000fe40000000002 */
[C---:B------:R-:W-:Y:S01]  /*36d0*/  ISETP.NE.AND P1, PT, R11.reuse, 0x2, PT ;  /* 0x000000020b00780c */ /* 0x040fe20003f25270 */
[----:B------:R-:W-:Y:S01]  /*36e0*/  @!PT LDS RZ, [RZ] ;  /* 0x00000000fffff984 */ /* 0x000fe20000000800 */
[----:B------:R-:W-:Y:S01]  /*36f0*/  @!PT LDS RZ, [RZ] ;  /* 0x00000000fffff984 */ /* 0x000fe20000000800 */
[----:B------:R-:W-:Y:S01]  /*3700*/  @!PT LDS RZ, [RZ] ;  /* 0x00000000fffff984 */ /* 0x000fe20000000800 */
[----:B------:R-:W-:Y:S01]  /*3710*/  @!PT LDS RZ, [RZ] ;  /* 0x00000000fffff984 */ /* 0x000fe20000000800 */
[----:B------:R2:W-:Y:S06]  /*3720*/  MEMBAR.ALL.CTA ;  /* 0x0000000000007992 */ /* 0x0005ec0000008000 */
[----:B--2---:R-:W2:Y:S01]  /*3730*/  FENCE.VIEW.ASYNC.S ;  /* 0x00000000000073c6 */ /* 0x004ea20000000000 */
[----:B------:R-:W-:Y:S01]  /*3740*/  SEL R11, R11, RZ, P1 ;  /* 0x000000ff0b0b7207 */ /* 0x000fe20000800000 */
[----:B--2---:R2:W-:Y:S01]  /*3750*/  SYNCS.ARRIVE.TRANS64.RED.A1T0 RZ, [R2+URZ], RZ ;  /* 0x000000ff02ff79a7 */ /* 0x0045e200081004ff */
[----:B-1----:R-:W-:-:S02]  /*3760*/  LOP3.LUT P3, RZ, R6, 0x1, RZ, 0xc0, !PT ;  /* 0x0000000106ff7812 */ /* 0x002fc4000786c0ff */
[----:B------:R-:W-:-:S04]  /*3770*/  SEL R4, RZ, 0x1, P1 ;  /* 0x00000001ff047807 */ /* 0x000fc80000800000 */
[----:B------:R-:W-:Y:S02]  /*3780*/  LOP3.LUT R10, R10, R4, RZ, 0x3c, !PT ;  /* 0x000000040a0a7212 */ /* 0x000fe400078e3cff */
[----:B--2---:R-:W-:-:S04]  /*3790*/  SEL R2, RZ, 0x1, P0 ;  /* 0x00000001ff027807 */ /* 0x004fc80000000000 */
[----:B------:R-:W-:Y:S01]  /*37a0*/  LOP3.LUT R9, R9, R2, RZ, 0x3c, !PT ;  /* 0x0000000209097212 */ /* 0x000fe200078e3cff */
[----:B------:R-:W-:Y:S06]  /*37b0*/  @P3 BRA `(.L_x_61) ;  /* 0xfffffffc002c3947 */ /* 0x000fec000383ffff */
[----:B------:R-:W-:Y:S01]  /*37c0*/  ULEA UR4, UR5, UR6, 0x3 ;  /* 0x0000000605047291 */ /* 0x000fe2000f8e18ff */
[----:B------:R-:W-:-:S08]  /*37d0*/  SHF.L.U32 R2, R12, 0x1f, RZ ;  /* 0x0000001f0c027819 */ /* 0x000fd000000006ff */
[----:B------:R-:W1:Y:S02]  /*37e0*/  SYNCS.PHASECHK.TRANS64 P0, [UR4+0x120], R2 ;  /* 0x00012002ff0075a7 */ /* 0x000e640008001004 */
[----:B-1----:R-:W-:Y:S05]  /*37f0*/  @P0 BRA `(.L_x_62) ;  /* 0x0000000000080947 */ /* 0x002fea0003800000 */
[----:B------:R-:W1:Y:S02]  /*3800*/  SYNCS.PHASECHK.TRANS64.TRYWAIT P0, [UR4+0x120], R2 ;  /* 0x00012002ff0075a7 */ /* 0x000e640008001104 */
[----:B-1----:R-:W-:Y:S05]  /*3810*/  @!P0 BRA `(.L_x_63) ;  /* 0x0000004c00748947 */ /* 0x002fea0003800000 */
.L_x_62:
[----:B------:R-:W-:-:S04]  /*3820*/  UIADD3 UR7, UPT, UPT, UR5, 0x1, URZ ;  /* 0x0000000105077890 */ /* 0x000fc8000fffe0ff */
[----:B------:R-:W-:-:S04]  /*3830*/  UISETP.NE.AND UP0, UPT, UR7, 0x2, UPT ;  /* 0x000000020700788c */ /* 0x000fc8000bf05270 */
[----:B------:R-:W-:Y:S02]  /*3840*/  USEL UR8, URZ, 0x1, UP0 ;  /* 0x00000001ff087887 */ /* 0x000fe40008000000 */
[----:B------:R-:W-:-:S04]  /*3850*/  USEL UR7, UR7, URZ, UP0 ;  /* 0x000000ff07077287 */ /* 0x000fc80008000000 */
[----:B------:R-:W-:Y:S01]  /*3860*/  ULEA UR7, UR7, UR6, 0x3 ;  /* 0x0000000607077291 */ /* 0x000fe2000f8e18ff */
[----:B-1----:R-:W-:-:S04]  /*3870*/  LOP3.LUT R2, R12, UR8, RZ, 0x3c, !PT ;  /* 0x000000080c027c12 */ /* 0x002fc8000f8e3cff */
[----:B------:R-:W-:-:S04]  /*3880*/  SHF.L.U32 R0, R2, 0x1f, RZ ;  /* 0x0000001f02007819 */ /* 0x000fc800000006ff */
[----:B------:R-:W1:Y:S02]  /*3890*/  SYNCS.PHASECHK.TRANS64 P0, [UR7+0x120], R0 ;  /* 0x00012000ff0075a7 */ /* 0x000e640008001007 */
[----:B-1----:R-:W-:Y:S05]  /*38a0*/  @P0 EXIT ;  /* 0x000000000000094d */ /* 0x002fea0003800000 */
[----:B------:R-:W-:Y:S02]  /*38b0*/  SHF.L.U32 R2, R2, 0x1f, RZ ;  /* 0x0000001f02027819 */ /* 0x000fe400000006ff */
[----:B------:R-:W-:-:S07]  /*38c0*/  MOV R0, UR7 ;  /* 0x0000000700007c02 */ /* 0x000fce0008000f00 */
.L_x_64:
[----:B-1----:R1:W2:Y:S02]  /*38d0*/  SYNCS.PHASECHK.TRANS64.TRYWAIT P0, [R0+URZ+0x120], R2 ;  /* 0x00012002000075a7 */ /* 0x0022a400080011ff */
[----:B--2---:R-:W-:Y:S05]  /*38e0*/  @!P0 NANOSLEEP.SYNCS 0x989680 ;  /* 0x009896800000895d */ /* 0x004fea0003900000 */
[----:B------:R-:W2:Y:S02]  /*38f0*/  @!P0 SYNCS.PHASECHK.TRANS64 P0, [R0+URZ+0x120], R2 ;  /* 0x00012002000085a7 */ /* 0x000ea400080010ff */
[----:B--2---:R-:W-:Y:S05]  /*3900*/  @P0 EXIT ;  /* 0x000000000000094d */ /* 0x004fea0003800000 */
[----:B------:R-:W-:Y:S05]  /*3910*/  BRA `(.L_x_64) ;  /* 0xfffffffc00ec7947 */ /* 0x000fea000383ffff */
.L_x_57:
[----:B------:R-:W-:Y:S05]  /*3920*/  BRA.U UP4, `(.L_x_65) ;  /* 0x0000000d04d47547 */ /* 0x000fea000b800000 */
[----:B------:R-:W-:Y:S01]  /*3930*/  UMOV UR4, 0x40 ;  /* 0x0000004000047882 */ /* 0x000fe20000000000 */
[----:B------:R-:W-:Y:S01]  /*3940*/  NOP ;  /* 0x0000000000007918 */ /* 0x000fe20000000000 */
[----:B------:R-:W-:Y:S01]  /*3950*/  ULEA UR5, UR54, UR4, 0x18 ;  /* 0x0000000436057291 */ /* 0x000fe2000f8ec0ff */
[----:B------:R-:W-:Y:S02]  /*3960*/  UMOV UR6, 0x400 ;  /* 0x0000040000067882 */ /* 0x000fe40000000000 */
[----:B------:R-:W-:-:S06]  /*3970*/  ULEA UR6, UR54, UR6, 0x18 ;  /* 0x0000000636067291 */ /* 0x000fcc000f8ec0ff */
[----:B------:R-:W1:Y:S02]  /*3980*/  LDS.U8 R0, [UR5+0x1c] ;  /* 0x00001c05ff007984 */ /* 0x000e640008000000 */
[----:B-1----:R-:W-:-:S13]  /*3990*/  ISETP.NE.AND P0, PT, R0, RZ, PT ;  /* 0x000000ff0000720c */ /* 0x002fda0003f05270 */
[----:B------:R-:W-:Y:S05]  /*39a0*/  @P0 BRA `(.L_x_66) ;  /* 0x0000000000580947 */ /* 0x000fea0003800000 */
[----:B------:R-:W-:-:S13]  /*39b0*/  ELECT P0, URZ, PT ;  /* 0x0000000000ff782f */ /* 0x000fda0003800000 */
[----:B------:R-:W-:Y:S05]  /*39c0*/  @!P0 BRA `(.L_x_67) ;  /* 0x0000000000608947 */ /* 0x000fea0003800000 */
[----:B------:R-:W-:Y:S01]  /*39d0*/  UMOV UR4, 0x10 ;  /* 0x0000001000047882 */ /* 0x000fe20000000000 */
[----:B------:R-:W-:Y:S01]  /*39e0*/  HFMA2 R0, -RZ, RZ, 0, 5.9604644775390625e-08 ;  /* 0x00000001ff007431 */ /* 0x000fe200000001ff */
[----:B------:R-:W-:-:S03]  /*39f0*/  MOV R3, 0xffff ;  /* 0x0000ffff00037802 */ /* 0x000fc60000000f00 */
[----:B------:R-:W-:Y:S04]  /*3a00*/  DEPBAR.LE SB1, 0x36 ;  /* 0x00009d800000791a */ /* 0x000fe80000000000 */
[----:B------:R-:W1:Y:S02]  /*3a10*/  UTCATOMSWS.FIND_AND_SET.ALIGN UP0, UR4, UR4 ;  /* 0x00000004000475e3 */ /* 0x000e640008000800 */
[----:B-1----:R-:W-:Y:S01]  /*3a20*/  MOV R4, UR4 ;  /* 0x0000000400047c02 */ /* 0x002fe20008000f00 */
[----:B------:R-:W-:Y:S06]  /*3a30*/  BRA.U UP0, `(.L_x_68) ;  /* 0x0000000100187547 */ /* 0x000fec000b800000 */
.L_x_69:
[----:B------:R-:W-:Y:S05]  /*3a40*/  NANOSLEEP 0x64 ;  /* 0x000000640000795d */ /* 0x000fea0003800000 */
[----:B------:R-:W-:-:S05]  /*3a50*/  UMOV UR4, 0x10 ;  /* 0x0000001000047882 */ /* 0x000fca0000000000 */
[----:B------:R-:W-:Y:S04]  /*3a60*/  DEPBAR.LE SB1, 0x36 ;  /* 0x00009d800000791a */ /* 0x000fe80000000000 */
[----:B------:R-:W1:Y:S02]  /*3a70*/  UTCATOMSWS.FIND_AND_SET.ALIGN UP0, UR4, UR4 ;  /* 0x00000004000475e3 */ /* 0x000e640008000800 */
[----:B-1----:R-:W-:Y:S01]  /*3a80*/  MOV R4, UR4 ;  /* 0x0000000400047c02 */ /* 0x002fe20008000f00 */
[----:B------:R-:W-:Y:S05]  /*3a90*/  BRA.U !UP0, `(.L_x_69) ;  /* 0xfffffffd08e87547 */ /* 0x000fea000b83ffff */
.L_x_68:
[-C--:B------:R-:W-:Y:S02]  /*3aa0*/  SHF.L.U32 R3, R3, R4.reuse, RZ ;  /* 0x0000000403037219 */ /* 0x080fe400000006ff */
[----:B------:R-:W-:Y:S01]  /*3ab0*/  SHF.L.U32 R0, R0, R4, RZ ;  /* 0x0000000400007219 */ /* 0x000fe200000006ff */
[----:B------:R-:W-:Y:S02]  /*3ac0*/  IMAD.SHL.U32 R4, R4, 0x20, RZ ;  /* 0x0000002004047824 */ /* 0x000fe400078e00ff */
[----:B------:R1:W-:Y:S04]  /*3ad0*/  ATOMS.OR RZ, [UR5+0x14], R3 ;  /* 0x00001403ffff798c */ /* 0x0003e8000b000005 */
[----:B------:R1:W-:Y:S04]  /*3ae0*/  ATOMS.OR RZ, [UR5+0x18], R0 ;  /* 0x00001800ffff798c */ /* 0x0003e8000b000005 */
[----:B------:R1:W-:Y:S01]  /*3af0*/  STS [UR6+0x1c0], R4 ;  /* 0x0001c004ff007988 */ /* 0x0003e20008000806 */
[----:B------:R-:W-:Y:S05]  /*3b00*/  BRA `(.L_x_67) ;  /* 0x0000000000107947 */ /* 0x000fea0003800000 */
.L_x_66:
[----:B------:R-:W-:Y:S02]  /*3b10*/  MOV R0, 0xffffffff ;  /* 0xffffffff00007802 */ /* 0x000fe40000000f00 */
[----:B------:R-:W-:-:S03]  /*3b20*/  MOV R4, 0x3b50 ;  /* 0x00003b5000047802 */ /* 0x000fc60000000f00 */
[----:B------:R1:W-:Y:S04]  /*3b30*/  STS [UR6+0x1c0], R0 ;  /* 0x0001c000ff007988 */ /* 0x0003e80008000806 */
[----:B-1---5:R-:W-:Y:S05]  /*3b40*/  CALL.REL.NOINC `($__internal_1_$__cuda_sm10x_tcgen05_guardrail_trap_phase_invalid_during_alloc) ;  /* 0x00000050004c7944 */ /* 0x022fea0003c00000 */
.L_x_67:
[----:B------:R-:W-:Y:S05]  /*3b50*/  WARPSYNC.ALL ;  /* 0x0000000000007948 */ /* 0x000fea0003800000 */
[----:B------:R-:W2:Y:S01]  /*3b60*/  S2UR UR4, SR_CgaCtaId ;  /* 0x00000000000479c3 */ /* 0x000ea20000008800 */
[----:B------:R-:W-:Y:S01]  /*3b70*/  UMOV UR26, 0x400 ;  /* 0x00000400001a7882 */ /* 0x000fe20000000000 */
[----:B------:R-:W-:-:S06]  /*3b80*/  NOP ;  /* 0x0000000000007918 */ /* 0x000fcc0000000000 */
[----:B------:R-:W-:Y:S06]  /*3b90*/  BAR.ARV 0x6, 0xa0 ;  /* 0x0182800000007b1d */ /* 0x000fec0000002000 */
[----:B------:R-:W3:Y:S01]  /*3ba0*/  LDCU UR5, c[0x0][0x38c] ;  /* 0x00007180ff0577ac */ /* 0x000ee20008000800 */
[----:B------:R-:W-:Y:S01]  /*3bb0*/  LOP3.LUT R2, R2, 0xffff, RZ, 0xc0, !PT ;  /* 0x0000ffff02027812 */ /* 0x000fe200078ec0ff */
[----:B------:R-:W-:Y:S01]  /*3bc0*/  IMAD.MOV.U32 R11, RZ, RZ, 0x1 ;  /* 0x00000001ff0b7424 */ /* 0x000fe200078e00ff */
[----:B------:R-:W-:Y:S01]  /*3bd0*/  CS2R R8, SRZ ;  /* 0x0000000000087805 */ /* 0x000fe2000001ff00 */
[----:B------:R-:W4:Y:S01]  /*3be0*/  LDCU UR7, c[0x0][0x38c] ;  /* 0x00007180ff0777ac */ /* 0x000f220008000800 */
[----:B------:R-:W-:Y:S01]  /*3bf0*/  R2UR UR27, R2 ;  /* 0x00000000021b72ca */ /* 0x000fe200000e0000 */
[----:B------:R-:W-:Y:S01]  /*3c00*/  IMAD.MOV.U32 R10, RZ, RZ, RZ ;  /* 0x000000ffff0a7224 */ /* 0x000fe200078e00ff */
[----:B------:R-:W-:Y:S01]  /*3c10*/  UMOV UR30, URZ ;  /* 0x000000ff001e7c82 */ /* 0x000fe20008000000 */
[----:B------:R-:W-:Y:S01]  /*3c20*/  UMOV UR24, URZ ;  /* 0x000000ff00187c82 */ /* 0x000fe20008000000 */
[----:B--2---:R-:W-:Y:S01]  /*3c30*/  ULEA UR26, UR4, UR26, 0x18 ;  /* 0x0000001a041a7291 */ /* 0x004fe2000f8ec0ff */
[----:B------:R-:W-:Y:S01]  /*3c40*/  UMOV UR38, 0x0 ;  /* 0x0000000000267882 */ /* 0x000fe20000000000 */
[----:B------:R-:W-:-:S02]  /*3c50*/  UMOV UR39, 0x4100010 ;  /* 0x0410001000277882 */ /* 0x000fc40000000000 */
[----:B------:R-:W-:Y:S02]  /*3c60*/  UIADD3 UR4, UPT, UPT, UR26, 0x3400, URZ ;  /* 0x000034001a047890 */ /* 0x000fe4000fffe0ff */
[----:B------:R-:W-:Y:S02]  /*3c70*/  UIADD3 UR6, UPT, UPT, UR26, 0x1d400, URZ ;  /* 0x0001d4001a067890 */ /* 0x000fe4000fffe0ff */
[----:B---3--:R-:W-:Y:S01]  /*3c80*/  UIADD3 UR5, UPT, UPT, UR5, 0x3f, URZ ;  /* 0x0000003f05057890 */ /* 0x008fe2000fffe0ff */
[----:B-1----:R-:W1:Y:S01]  /*3c90*/  LDS R0, [UR26+0x1c0] ;  /* 0x0001c01aff007984 */ /* 0x002e620008000800 */
[----:B------:R-:W-:Y:S01]  /*3ca0*/  UMOV UR36, 0x0 ;  /* 0x0000000000247882 */ /* 0x000fe20000000000 */
[----:B------:R-:W-:Y:S01]  /*3cb0*/  UMOV UR37, 0x4100010 ;  /* 0x0410001000257882 */ /* 0x000fe20000000000 */
[----:B------:R-:W-:Y:S02]  /*3cc0*/  USHF.R.S32.HI UR40, URZ, 0x1f, UR5 ;  /* 0x0000001fff287899 */ /* 0x000fe40008011405 */
[----:B----4-:R-:W-:-:S02]  /*3cd0*/  UISETP.GE.AND UP4, UPT, UR7, 0x1, UPT ;  /* 0x000000010700788c */ /* 0x010fc4000bf86270 */
[----:B------:R-:W-:Y:S02]  /*3ce0*/  ULEA.HI UR40, UR40, UR5, URZ, 0x6 ;  /* 0x0000000528287291 */ /* 0x000fe4000f8f30ff */
[----:B------:R-:W-:Y:S02]  /*3cf0*/  USHF.R.U32.HI UR5, URZ, 0x4, UR4 ;  /* 0x00000004ff057899 */ /* 0x000fe40008011604 */
[----:B------:R-:W-:Y:S02]  /*3d00*/  USHF.R.S32.HI UR40, URZ, 0x6, UR40 ;  /* 0x00000006ff287899 */ /* 0x000fe40008011428 */
[----:B------:R-:W-:Y:S02]  /*3d10*/  USHF.R.U32.HI UR4, URZ, 0x4, UR6 ;  /* 0x00000004ff047899 */ /* 0x000fe40008011606 */
[----:B------:R-:W-:Y:S02]  /*3d20*/  UISETP.LT.AND UP0, UPT, UR40, 0x1, UPT ;  /* 0x000000012800788c */ /* 0x000fe4000bf01270 */
[----:B------:R-:W-:-:S02]  /*3d30*/  ULOP3.LUT UR5, UR5, 0x3fff, URZ, 0xc0, !UPT ;  /* 0x00003fff05057892 */ /* 0x000fc4000f8ec0ff */
[----:B------:R-:W-:Y:S02]  /*3d40*/  ULOP3.LUT UR4, UR4, 0x3fff, URZ, 0xc0, !UPT ;  /* 0x00003fff04047892 */ /* 0x000fe4000f8ec0ff */
[----:B------:R-:W-:Y:S02]  /*3d50*/  USEL UR41, UR40, 0x1, !UP0 ;  /* 0x0000000128297887 */ /* 0x000fe4000c000000 */
[----:B------:R-:W-:Y:S02]  /*3d60*/  ULOP3.LUT UR28, UR5, 0x10000, URZ, 0xfc, !UPT ;  /* 0x00010000051c7892 */ /* 0x000fe4000f8efcff */
[----:B------:R-:W-:Y:S02]  /*3d70*/  ULOP3.LUT UR29, UR4, 0x10000, URZ, 0xfc, !UPT ;  /* 0x00010000041d7892 */ /* 0x000fe4000f8efcff */
[----:B------:R-:W-:Y:S01]  /*3d80*/  UIADD3 UR41, UPT, UPT, -UR41, URZ, URZ ;  /* 0x000000ff29297290 */ /* 0x000fe2000fffe1ff */
[----:B------:R-:W-:Y:S01]  /*3d90*/  UMOV UR34, 0x0 ;  /* 0x0000000000227882 */ /* 0x000fe20000000000 */
[----:B------:R-:W-:Y:S01]  /*3da0*/  UMOV UR35, 0x4100010 ;  /* 0x0410001000237882 */ /* 0x000fe20000000000 */
[----:B------:R-:W-:Y:S01]  /*3db0*/  UMOV UR32, 0x0 ;  /* 0x0000000000207882 */ /* 0x000fe20000000000 */
[----:B------:R-:W-:Y:S01]  /*3dc0*/  UMOV UR33, 0x4100010 ;  /* 0x0410001000217882 */ /* 0x000fe20000000000 */
[----:B-1----:R-:W-:-:S15]  /*3dd0*/  R2UR UR42, R0 ;  /* 0x00000000002a72ca */ /* 0x002fde00000e0000 */
.L_x_76:
[----:B------:R-:W-:Y:S02]  /*3de0*/  LEA R0, R10, UR26, 0x3 ;  /* 0x0000001a0a007c11 */ /* 0x000fe4000f8e18ff */
[----:B------:R-:W-:Y:S02]  /*3df0*/  SHF.L.U32 R2, R9, 0x1f, RZ ;  /* 0x0000001f09027819 */ /* 0x000fe400000006ff */
[----:B------:R-:W-:Y:S01]  /*3e00*/  PLOP3.LUT P0, PT, PT, PT, UP4, 0x80, 0x8 ;  /* 0x000000000008781c */ /* 0x000fe20003f0f048 */
[----:B------:R-:W-:Y:S01]  /*3e10*/  VIADD R3, R0, 0x120 ;  /* 0x0000012000037836 */ /* 0x000fe20000000000 */
[----:B-1----:R-:W1:Y:S02]  /*3e20*/  SYNCS.PHASECHK.TRANS64.TRYWAIT P1, [R0+URZ+0x110], R2 ;  /* 0x00011002000075a7 */ /* 0x002e6400080211ff */
[----:B-1-3--:R-:W-:Y:S09]  /*3e30*/  @!P1 BRA `(.L_x_70) ;  /* 0x0000004800049947 */ /* 0x00aff20003800000 */
.L_x_165:
[----:B------:R-:W-:Y:S01]  /*3e40*/  LEA R4, R10, UR26, 0x4 ;  /* 0x0000001a0a047c11 */ /* 0x000fe2000f8e20ff */
[----:B------:R-:W-:Y:S01]  /*3e50*/  @UP4 ULEA UR4, UR24, UR26, 0x3 ;  /* 0x0000001a18044291 */ /* 0x000fe2000f8e18ff */
[----:B------:R-:W-:Y:S01]  /*3e60*/  PLOP3.LUT P2, PT, PT, PT, PT, 0x80, 0x8 ;  /* 0x000000000008781c */ /* 0x000fe20003f4f070 */
[----:B------:R-:W-:Y:S01]  /*3e70*/  ULEA UR31, UR30, UR26, 0x3 ;  /* 0x0000001a1e1f7291 */ /* 0x000fe2000f8e18ff */
[----:B------:R-:W-:Y:S02]  /*3e80*/  PRMT R3, RZ, 0x654, R3 ;  /* 0x00000654ff037816 */ /* 0x000fe40000000003 */
[----:B------:R-:W2:Y:S01]  /*3e90*/  LDS.128 R4, [R4+0x1a0] ;  /* 0x0001a00004047984 */ /* 0x000ea20000000c00 */
[----:B-1----:R-:W-:Y:S02]  /*3ea0*/  @P0 SHF.L.U32 R2, R8, 0x1f, RZ ;  /* 0x0000001f08020819 */ /* 0x002fe400000006ff */
[----:B------:R-:W-:Y:S01]  /*3eb0*/  SHF.L.U32 R0, R11, 0x1f, RZ ;  /* 0x0000001f0b007819 */ /* 0x000fe200000006ff */
[----:B------:R-:W-:Y:S01]  /*3ec0*/  @!PT LDS RZ, [RZ] ;  /* 0x00000000fffff984 */ /* 0x000fe20000000800 */
[----:B------:R-:W-:Y:S01]  /*3ed0*/  @!PT LDS RZ, [RZ] ;  /* 0x00000000fffff984 */ /* 0x000fe20000000800 */
[----:B------:R-:W-:Y:S01]  /*3ee0*/  @!PT LDS RZ, [RZ] ;  /* 0x00000000fffff984 */ /* 0x000fe20000000800 */
[----:B------:R-:W-:Y:S01]  /*3ef0*/  @!PT LDS RZ, [RZ] ;  /* 0x00000000fffff984 */ /* 0x000fe20000000800 */
[----:B------:R1:W-:Y:S06]  /*3f00*/  MEMBAR.ALL.CTA ;  /* 0x0000000000007992 */ /* 0x0003ec0000008000 */
[----:B-1----:R-:W1:Y:S02]  /*3f10*/  FENCE.VIEW.ASYNC.S ;  /* 0x00000000000073c6 */ /* 0x002e640000000000 */
[----:B-1----:R1:W-:Y:S01]  /*3f20*/  SYNCS.ARRIVE.TRANS64.RED.A1T0 RZ, [R3+URZ], RZ ;  /* 0x000000ff03ff79a7 */ /* 0x0023e200081004ff */
[----:B------:R1:W3:Y:S01]  /*3f30*/  @P0 SYNCS.PHASECHK.TRANS64.TRYWAIT P2, [UR4], R2 ;  /* 0x00000002ff0005a7 */ /* 0x0002e20008041104 */
[----:B------:R-:W-:Y:S01]  /*3f40*/  ULEA.HI UR4, UR30, UR30, URZ, 0x1 ;  /* 0x0000001e1e047291 */ /* 0x000fe2000f8f08ff */
[----:B--2---:R-:W-:-:S03]  /*3f50*/  LOP3.LUT P1, RZ, R6, 0x1, RZ, 0xc0, !PT ;  /* 0x0000000106ff7812 */ /* 0x004fc6000782c0ff */
[----:B------:R-:W-:Y:S02]  /*3f60*/  USHF.L.U32 UR11, UR4, 0x5, URZ ;  /* 0x00000005040b7899 */ /* 0x000fe400080006ff */
[----:B------:R-:W-:Y:S02]  /*3f70*/  ULOP3.LUT UR4, UR4, 0xffe, URZ, 0xc0, !UPT ;  /* 0x00000ffe04047892 */ /* 0x000fe4000f8ec0ff */
[----:B------:R-:W-:Y:S02]  /*3f80*/  ULOP3.LUT UR11, UR11, 0xffffffc0, URZ, 0xc0, !UPT ;  /* 0xffffffc00b0b7892 */ /* 0x000fe4000f8ec0ff */
[----:B------:R-:W-:Y:S02]  /*3f90*/  UIADD3 UR4, UPT, UPT, -UR4, UR30, URZ ;  /* 0x0000001e04047290 */ /* 0x000fe4000fffe1ff */
[----:B------:R-:W-:Y:S01]  /*3fa0*/  UIADD3 UR11, UPT, UPT, UR42, UR11, URZ ;  /* 0x0000000b2a0b7290 */ /* 0x000fe2000fffe0ff */
[----:B------:R-:W2:Y:S03]  /*3fb0*/  SYNCS.PHASECHK.TRANS64.TRYWAIT P0, [UR31+0x150], R0 ;  /* 0x00015000ff0075a7 */ /* 0x000ea6000800111f */
[----:B------:R-:W-:Y:S01]  /*3fc0*/  ULEA UR11, UR4, UR11, 0x14 ;  /* 0x0000000b040b7291 */ /* 0x000fe2000f8ea0ff */
[----:B-123--:R-:W-:Y:S11]  /*3fd0*/  @!P0 BRA `(.L_x_71) ;  /* 0x0000004400b08947 */ /* 0x00eff60003800000 */
.L_x_167:
[----:B------:R-:W-:Y:S01]  /*3fe0*/  IADD3 R10, PT, PT, R10, 0x1, RZ ;  /* 0x000000010a0a7810 */ /* 0x000fe20007ffe0ff */
[----:B------:R-:W-:Y:S06]  /*3ff0*/  BRA.U !UP4, `(.L_x_72) ;  /* 0x000000010cc07547 */ /* 0x000fec000b800000 */
[----:B------:R-:W-:Y:S01]  /*4000*/  UPLOP3.LUT UP2, UPT, UPT, UPT, UPT, 0x40, 0x4 ;  /* 0x000000000004789c */ /* 0x000fe20003f4e870 */
[----:B------:R-:W-:Y:S01]  /*4010*/  UMOV UR23, UR41 ;  /* 0x0000002900177c82 */ /* 0x000fe20008000000 */
[----:B------:R-:W-:Y:S01]  /*4020*/  UMOV UR22, UR40 ;  /* 0x0000002800167c82 */ /* 0x000fe20008000000 */
[----:B------:R-:W-:-:S08]  /*4030*/  UMOV UR10, UR24 ;  /* 0x00000018000a7c82 */ /* 0x000fd00008000000 */
.L_x_75:
[----:B------:R-:W-:Y:S02]  /*4040*/  UIADD3 UR23, UPT, UPT, UR23, 0x1, URZ ;  /* 0x0000000117177890 */ /* 0x000fe4000fffe0ff */
[----:B--2---:R-:W-:Y:S02]  /*4050*/  ULEA UR5, UR10, UR26, 0x3 ;  /* 0x0000001a0a057291 */ /* 0x004fe4000f8e18ff */
[----:B------:R-:W-:Y:S01]  /*4060*/  UISETP.NE.AND UP3, UPT, UR23, URZ, UPT ;  /* 0x000000ff1700728c */ /* 0x000fe2000bf65270 */
[----:B---3--:R-:W-:Y:S10]  /*4070*/  @P2 BRA `(.L_x_73) ;  /* 0x00000000000c2947 */ /* 0x008ff40003800000 */
[----:B-1----:R-:W-:Y:S04]  /*4080*/  SHF.L.U32 R2, R8, 0x1f, RZ ;  /* 0x0000001f08027819 */ /* 0x002fe800000006ff */
[----:B------:R-:W1:Y:S02]  /*4090*/  SYNCS.PHASECHK.TRANS64.TRYWAIT P0, [UR5], R2 ;  /* 0x00000002ff0075a7 */ /* 0x000e640008001105 */
[----:B-1----:R-:W-:Y:S05]  /*40a0*/  @!P0 BRA `(.L_x_74) ;  /* 0x0000004400948947 */ /* 0x002fea0003800000 */
.L_x_73:
[----:B------:R-:W-:Y:S01]  /*40b0*/  UISETP.NE.AND UP0, UPT, UR22, 0x1, UPT ;  /* 0x000000011600788c */ /* 0x000fe2000bf05270 */
[----:B------:R-:W-:Y:S01]  /*40c0*/  PLOP3.LUT P2, PT, PT, PT, PT, 0x80, 0x8 ;  /* 0x000000000008781c */ /* 0x000fe20003f4f070 */
[----:B------:R-:W-:Y:S02]  /*40d0*/  UIADD3 UR4, UPT, UPT, UR10, 0x1, URZ ;  /* 0x000000010a047890 */ /* 0x000fe4000fffe0ff */
[----:B------:R-:W-:Y:S02]  /*40e0*/  UIADD3 UR25, UPT, UPT, UR5, 0x68, URZ ;  /* 0x0000006805197890 */ /* 0x000fe4000fffe0ff */
[----:B------:R-:W-:Y:S01]  /*40f0*/  UISETP.NE.AND UP1, UPT, UR4, 0xd, UPT ;  /* 0x0000000d0400788c */ /* 0x000fe2000bf25270 */
[----:B------:R-:W-:Y:S01]  /*4100*/  PLOP3.LUT P0, PT, PT, PT, UP0, 0x80, 0x8 ;  /* 0x000000000008781c */ /* 0x000fe20003f0f008 */
[----:B------:R-:W-:Y:S02]  /*4110*/  UIADD3 UR22, UPT, UPT, UR22, -0x1, URZ ;  /* 0xffffffff16167890 */ /* 0x000fe4000fffe0ff */
[----:B------:R-:W-:Y:S02]  /*4120*/  USEL UR6, URZ, 0x1, UP1 ;  /* 0x00000001ff067887 */ /* 0x000fe40008800000 */
[----:B------:R-:W-:Y:S01]  /*4130*/  USEL UR24, UR4, URZ, UP1 ;  /* 0x000000ff04187287 */ /* 0x000fe20008800000 */
[----:B------:R-:W-:Y:S01]  /*4140*/  UMOV UR7, 0x40004040 ;  /* 0x4000404000077882 */ /* 0x000fe20000000000 */
[----:B------:R-:W-:Y:S02]  /*4150*/  UMOV UR5, 0x40004040 ;  /* 0x4000404000057882 */ /* 0x000fe40000000000 */
[----:B------:R-:W-:Y:S01]  /*4160*/  @UP0 ULEA UR4, UR24, UR26, 0x3 ;  /* 0x0000001a18040291 */ /* 0x000fe2000f8e18ff */
[----:B------:R-:W-:Y:S01]  /*4170*/  LOP3.LUT R8, R8, UR6, RZ, 0x3c, !PT ;  /* 0x0000000608087c12 */ /* 0x000fe2000f8e3cff */
[----:B------:R-:W-:Y:S01]  /*4180*/  ULEA UR6, UR10, UR29, 0x9 ;  /* 0x0000001d0a067291 */ /* 0x000fe2000f8e48ff */
[----:B------:R-:W-:Y:S02]  /*4190*/  UMOV UR21, 0x40004040 ;  /* 0x4000404000157882 */ /* 0x000fe40000000000 */
[----:B-1----:R-:W-:Y:S01]  /*41a0*/  @P0 SHF.L.U32 R0, R8, 0x1f, RZ ;  /* 0x0000001f08000819 */ /* 0x002fe200000006ff */
[----:B------:R-:W-:Y:S02]  /*41b0*/  UIADD3 UR20, UPT, UPT, UR6, 0x2, URZ ;  /* 0x0000000206147890 */ /* 0x000fe4000fffe0ff */
[----:B------:R-:W-:Y:S01]  /*41c0*/  UIADD3 UR16, UPT, UPT, UR6, 0x4, URZ ;  /* 0x0000000406107890 */ /* 0x000fe2000fffe0ff */
[----:B------:R2:W3:Y:S01]  /*41d0*/  @P0 SYNCS.PHASECHK.TRANS64.TRYWAIT P2, [UR4], R0 ;  /* 0x00000000ff0005a7 */ /* 0x0004e20008041104 */
[----:B------:R-:W-:Y:S02]  /*41e0*/  ULEA UR4, UR10, UR28, 0x9 ;  /* 0x0000001c0a047291 */ /* 0x000fe4000f8e48ff */
[----:B------:R-:W-:Y:S02]  /*41f0*/  UIADD3 UR12, UPT, UPT, UR6, 0x6, URZ ;  /* 0x00000006060c7890 */ /* 0x000fe4000fffe0ff */
[----:B------:R-:W-:Y:S02]  /*4200*/  UIADD3 UR18, UPT, UPT, UR4, 0x2, URZ ;  /* 0x0000000204127890 */ /* 0x000fe4000fffe0ff */
[----:B------:R-:W-:Y:S02]  /*4210*/  UIADD3 UR14, UPT, UPT, UR4, 0x4, URZ ;  /* 0x00000004040e7890 */ /* 0x000fe4000fffe0ff */
[----:B------:R-:W-:Y:S01]  /*4220*/  UIADD3 UR8, UPT, UPT, UR4, 0x6, URZ ;  /* 0x0000000604087890 */ /* 0x000fe2000fffe0ff */
[----:B------:R2:W-:Y:S01]  /*4230*/  UTCHMMA gdesc[UR4], gdesc[UR6], tmem[UR11], tmem[UR38], idesc[UR39], UP2 ;  /* 0x00ff2606040075ea */ /* 0x0005e2000900000b */
[----:B------:R-:W-:Y:S01]  /*4240*/  UPLOP3.LUT UP2, UPT, UPT, UPT, UPT, 0x80, 0x8 ;  /* 0x000000000008789c */ /* 0x000fe20003f4f070 */
[----:B------:R-:W-:Y:S01]  /*4250*/  UMOV UR19, 0x40004040 ;  /* 0x4000404000137882 */ /* 0x000fe20000000000 */
[----:B------:R-:W-:Y:S01]  /*4260*/  UMOV UR17, 0x40004040 ;  /* 0x4000404000117882 */ /* 0x000fe20000000000 */
[----:B------:R2:W-:Y:S01]  /*4270*/  UTCHMMA gdesc[UR18], gdesc[UR20], tmem[UR11], tmem[UR36], idesc[UR37], UPT ;  /* 0x00ff2414120075ea */ /* 0x0005e2000b80000b */
[----:B------:R-:W-:Y:S01]  /*4280*/  UMOV UR15, 0x40004040 ;  /* 0x40004040000f7882 */ /* 0x000fe20000000000 */
[----:B------:R-:W-:Y:S01]  /*4290*/  UMOV UR13, 0x40004040 ;  /* 0x40004040000d7882 */ /* 0x000fe20000000000 */
[----:B------:R-:W-:Y:S01]  /*42a0*/  UMOV UR9, 0x40004040 ;  /* 0x4000404000097882 */ /* 0x000fe20000000000 */
[----:B------:R2:W-:Y:S01]  /*42b0*/  UTCHMMA gdesc[UR14], gdesc[UR16], tmem[UR11], tmem[UR34], idesc[UR35], UPT ;  /* 0x00ff22100e0075ea */ /* 0x0005e2000b80000b */
[----:B------:R2:W-:Y:S01]  /*42c0*/  UTCHMMA gdesc[UR8], gdesc[UR12], tmem[UR11], tmem[UR32], idesc[UR33], UPT ;  /* 0x00ff200c080075ea */ /* 0x0005e2000b80000b */
[----:B------:R2:W-:Y:S01]  /*42d0*/  UTCBAR.MULTICAST [UR25], URZ, UR27 ;  /* 0x000000ff190073e9 */ /* 0x0005e2000800081b */
[----:B------:R-:W-:Y:S01]  /*42e0*/  UMOV UR10, UR24 ;  /* 0x00000018000a7c82 */ /* 0x000fe20008000000 */
[----:B------:R-:W-:Y:S05]  /*42f0*/  BRA.U UP3, `(.L_x_75) ;  /* 0xfffffffd03507547 */ /* 0x000fea000b83ffff */
.L_x_72:
[----:B--2---:R-:W-:Y:S01]  /*4300*/  UIADD3 UR4, UPT, UPT, UR30, 0x1, URZ ;  /* 0x000000011e047890 */ /* 0x004fe2000fffe0ff */
[C---:B------:R-:W-:Y:S01]  /*4310*/  ISETP.NE.AND P0, PT, R10.reuse, 0x2, PT ;  /* 0x000000020a00780c */ /* 0x040fe20003f05270 */
[----:B------:R-:W-:Y:S02]  /*4320*/  UIADD3 UR5, UPT, UPT, UR31, 0x130, URZ ;  /* 0x000001301f057890 */ /* 0x000fe4000fffe0ff */
[----:B------:R-:W-:Y:S01]  /*4330*/  UISETP.NE.AND UP0, UPT, UR4, 0x4, UPT ;  /* 0x000000040400788c */ /* 0x000fe2000bf05270 */
[----:B-1----:R-:W-:Y:S02]  /*4340*/  SEL R0, RZ, 0x1, P0 ;  /* 0x00000001ff007807 */ /* 0x002fe40000000000 */
[----:B------:R-:W-:Y:S01]  /*4350*/  SEL R10, R10, RZ, P0 ;  /* 0x000000ff0a0a7207 */ /* 0x000fe20000000000 */
[----:B------:R-:W-:Y:S01]  /*4360*/  USEL UR6, URZ, 0x1, UP0 ;  /* 0x00000001ff067887 */ /* 0x000fe20008000000 */
[----:B------:R-:W-:Y:S01]  /*4370*/  LOP3.LUT R9, R9, R0, RZ, 0x3c, !PT ;  /* 0x0000000009097212 */ /* 0x000fe200078e3cff */
[----:B------:R-:W-:Y:S01]  /*4380*/  USEL UR30, UR4, URZ, UP0 ;  /* 0x000000ff041e7287 */ /* 0x000fe20008000000 */
[----:B------:R1:W-:Y:S03]  /*4390*/  UTCBAR [UR5], URZ ;  /* 0x000000ff050073e9 */ /* 0x0003e600080000ff */
[----:B------:R-:W-:Y:S01]  /*43a0*/  LOP3.LUT R11, R11, UR6, RZ, 0x3c, !PT ;  /* 0x000000060b0b7c12 */ /* 0x000fe2000f8e3cff */
[----:B------:R-:W-:Y:S07]  /*43b0*/  @P1 BRA `(.L_x_76) ;  /* 0xfffffff800881947 */ /* 0x000fee000383ffff */
[----:B------:R-:W2:Y:S01]  /*43c0*/  S2UR UR8, SR_CgaCtaId ;  /* 0x00000000000879c3 */ /* 0x000ea20000008800 */
[----:B------:R-:W-:Y:S01]  /*43d0*/  ELECT P0, URZ, PT ;  /* 0x0000000000ff782f */ /* 0x000fe20003800000 */
[----:B------:R-:W-:Y:S01]  /*43e0*/  IMAD.MOV.U32 R0, RZ, RZ, 0x1 ;  /* 0x00000001ff007424 */ /* 0x000fe200078e00ff */
[----:B------:R-:W-:Y:S01]  /*43f0*/  UIADD3 UR26, UPT, UPT, UR26, 0x150, URZ ;  /* 0x000001501a1a7890 */ /* 0x000fe2000fffe0ff */
[----:B------:R-:W-:Y:S01]  /*4400*/  SHF.L.U32 R2, R11, 0x1f, RZ ;  /* 0x0000001f0b027819 */ /* 0x000fe200000006ff */
[----:B------:R-:W-:-:S03]  /*4410*/  UMOV UR4, 0x40 ;  /* 0x0000004000047882 */ /* 0x000fc60000000000 */
[----:B------:R-:W-:Y:S01]  /*4420*/  UVIRTCOUNT.DEALLOC.SMPOOL 0x80 ;  /* 0x000000800000784c */ /* 0x000fe20000000000 */
[----:B--2---:R-:W-:Y:S02]  /*4430*/  ULEA UR8, UR8, UR4, 0x18 ;  /* 0x0000000408087291 */ /* 0x004fe4000f8ec0ff */
[----:B------:R-:W-:-:S07]  /*4440*/  ULEA UR4, UR30, UR26, 0x3 ;  /* 0x0000001a1e047291 */ /* 0x000fce000f8e18ff */
[----:B------:R2:W-:Y:S02]  /*4450*/  @P0 STS.U8 [UR8+0x1c], R0 ;  /* 0x00001c00ff000988 */ /* 0x0005e40008000008 */
[----:B------:R-:W4:Y:S02]  /*4460*/  SYNCS.PHASECHK.TRANS64.TRYWAIT P0, [UR4], R2 ;  /* 0x00000002ff0075a7 */ /* 0x000f240008001104 */
[----:B--2-4-:R-:W-:Y:S05]  /*4470*/  @!P0 BRA `(.L_x_77) ;  /* 0x0000004000b88947 */ /* 0x014fea0003800000 */
.L_x_170:
[----:B------:R-:W-:-:S04]  /*4480*/  UIADD3 UR4, UPT, UPT, UR30, 0x1, URZ ;  /* 0x000000011e047890 */ /* 0x000fc8000fffe0ff */
[----:B------:R-:W-:-:S04]  /*4490*/  UISETP.NE.AND UP0, UPT, UR4, 0x4, UPT ;  /* 0x000000040400788c */ /* 0x000fc8000bf05270 */
[----:B------:R-:W-:Y:S02]  /*44a0*/  USEL UR6, URZ, 0x1, UP0 ;  /* 0x00000001ff067887 */ /* 0x000fe40008000000 */
[----:B------:R-:W-:-:S04]  /*44b0*/  USEL UR4, UR4, URZ, UP0 ;  /* 0x000000ff04047287 */ /* 0x000fc80008000000 */
[----:B-1----:R-:W-:Y:S01]  /*44c0*/  ULEA UR5, UR4, UR26, 0x3 ;  /* 0x0000001a04057291 */ /* 0x002fe2000f8e18ff */
[----:B--2---:R-:W-:-:S04]  /*44d0*/  LOP3.LUT R2, R11, UR6, RZ, 0x3c, !PT ;  /* 0x000000060b027c12 */ /* 0x004fc8000f8e3cff */
[----:B------:R-:W-:-:S04]  /*44e0*/  SHF.L.U32 R3, R2, 0x1f, RZ ;  /* 0x0000001f02037819 */ /* 0x000fc800000006ff */
[----:B------:R-:W1:Y:S02]  /*44f0*/  SYNCS.PHASECHK.TRANS64.TRYWAIT P0, [UR5], R3 ;  /* 0x00000003ff0075a7 */ /* 0x000e640008001105 */
[----:B-1----:R-:W-:Y:S05]  /*4500*/  @!P0 BRA `(.L_x_78) ;  /* 0x0000004000ac8947 */ /* 0x002fea0003800000 */
.L_x_172:
        /* <DEDUP_REMOVED lines=9> */
.L_x_174:
[----:B------:R-:W-:-:S04]  /*45a0*/  UIADD3 UR4, UPT, UPT, UR4, 0x1, URZ ;  /* 0x0000000104047890 */ /* 0x000fc8000fffe0ff */
[----:B------:R-:W-:-:S04]  /*45b0*/  UISETP.NE.AND UP0, UPT, UR4, 0x4, UPT ;  /* 0x000000040400788c */ /* 0x000fc8000bf05270 */
[----:B------:R-:W-:Y:S02]  /*45c0*/  USEL UR5, URZ, 0x1, UP0 ;  /* 0x00000001ff057887 */ /* 0x000fe40008000000 */
[----:B------:R-:W-:-:S04]  /*45d0*/  USEL UR4, UR4, URZ, UP0 ;  /* 0x000000ff04047287 */ /* 0x000fc80008000000 */
[----:B------:R-:W-:Y:S01]  /*45e0*/  ULEA UR4, UR4, UR26, 0x3 ;  /* 0x0000001a04047291 */ /* 0x000fe2000f8e18ff */
[----:B------:R-:W-:-:S04]  /*45f0*/  LOP3.LUT R2, R2, UR5, RZ, 0x3c, !PT ;  /* 0x0000000502027c12 */ /* 0x000fc8000f8e3cff */
[----:B------:R-:W-:-:S04]  /*4600*/  SHF.L.U32 R2, R2, 0x1f, RZ ;  /* 0x0000001f02027819 */ /* 0x000fc800000006ff */
[----:B------:R-:W2:Y:S02]  /*4610*/  SYNCS.PHASECHK.TRANS64.TRYWAIT P0, [UR4], R2 ;  /* 0x00000002ff0075a7 */ /* 0x000ea40008001104 */
[----:B--2---:R-:W-:Y:S05]  /*4620*/  @!P0 BRA `(.L_x_80) ;  /* 0x0000004000948947 */ /* 0x004fea0003800000 */
.L_x_176:
[----:B------:R-:W-:Y:S01]  /*4630*/  NOP ;  /* 0x0000000000007918 */ /* 0x000fe20000000000 */
[----:B-1----:R-:W1:Y:S01]  /*4640*/  LDS R0, [UR8+0x14] ;  /* 0x00001408ff007984 */ /* 0x002e620008000800 */
[----:B------:R-:W-:Y:S01]  /*4650*/  ULOP3.LUT UR4, UR42, 0xffff, URZ, 0xc0, !UPT ;  /* 0x0000ffff2a047892 */ /* 0x000fe2000f8ec0ff */
[----:B------:R-:W-:Y:S01]  /*4660*/  UMOV UR5, 0xffff ;  /* 0x0000ffff00057882 */ /* 0x000fe20000000000 */
[----:B------:R-:W-:Y:S02]  /*4670*/  UMOV UR6, 0x1 ;  /* 0x0000000100067882 */ /* 0x000fe40000000000 */
[----:B------:R-:W-:-:S04]  /*4680*/  USHF.R.U32.HI UR4, URZ, 0x5, UR4 ;  /* 0x00000005ff047899 */ /* 0x000fc80008011604 */
[----:B------:R-:W-:Y:S02]  /*4690*/  USHF.L.U32 UR5, UR5, UR4, URZ ;  /* 0x0000000405057299 */ /* 0x000fe400080006ff */
[----:B------:R-:W-:-:S04]  /*46a0*/  USHF.L.U32 UR4, UR6, UR4, URZ ;  /* 0x0000000406047299 */ /* 0x000fc800080006ff */
[----:B-1----:R-:W-:-:S04]  /*46b0*/  LOP3.LUT R0, R0, UR5, RZ, 0xc0, !PT ;  /* 0x0000000500007c12 */ /* 0x002fc8000f8ec0ff */
[----:B------:R-:W-:-:S13]  /*46c0*/  ISETP.NE.AND P0, PT, R0, UR5, PT ;  /* 0x0000000500007c0c */ /* 0x000fda000bf05270 */
[----:B------:R-:W-:Y:S05]  /*46d0*/  @P0 BRA `(.L_x_81) ;  /* 0x0000000000580947 */ /* 0x000fea0003800000 */
[----:B------:R-:W1:Y:S02]  /*46e0*/  LDS R0, [UR8+0x18] ;  /* 0x00001808ff007984 */ /* 0x000e640008000800 */
[----:B-1----:R-:W-:-:S04]  /*46f0*/  LOP3.LUT R0, R0, UR4, RZ, 0xc0, !PT ;  /* 0x0000000400007c12 */ /* 0x002fc8000f8ec0ff */
[----:B------:R-:W-:-:S13]  /*4700*/  ISETP.NE.AND P0, PT, R0, UR4, PT ;  /* 0x0000000400007c0c */ /* 0x000fda000bf05270 */
[----:B------:R-:W-:Y:S05]  /*4710*/  @P0 BRA `(.L_x_82) ;  /* 0x00000000003c0947 */ /* 0x000fea0003800000 */
[----:B------:R-:W1:Y:S01]  /*4720*/  S2R R2, SR_LANEID ;  /* 0x0000000000027919 */ /* 0x000e620000000000 */
[----:B------:R-:W-:-:S06]  /*4730*/  ULOP3.LUT UR5, URZ, UR5, URZ, 0x33, !UPT ;  /* 0x00000005ff057292 */ /* 0x000fcc000f8e33ff */
[----:B------:R-:W-:-:S04]  /*4740*/  IMAD.U32 R0, RZ, RZ, UR5 ;  /* 0x00000005ff007e24 */ /* 0x000fc8000f8e00ff */
[----:B------:R2:W4:Y:S02]  /*4750*/  REDUX UR7, R0 ;  /* 0x00000000000773c4 */ /* 0x0005240000000000 */
[----:B------:R1:W-:Y:S01]  /*4760*/  UTCATOMSWS.AND URZ, UR5 ;  /* 0x0000000500ff79e3 */ /* 0x0003e20008000000 */
[----:B--2---:R-:W-:Y:S01]  /*4770*/  LOP3.LUT R0, RZ, UR4, RZ, 0x33, !PT ;  /* 0x00000004ff007c12 */ /* 0x004fe2000f8e33ff */
[----:B------:R-:W-:Y:S02]  /*4780*/  VOTEU.ANY UR4, UPT, PT ;  /* 0x0000000000047886 */ /* 0x000fe400038e0100 */
[----:B------:R-:W-:Y:S02]  /*4790*/  UFLO.U32 UR4, UR4 ;  /* 0x00000004000472bd */ /* 0x000fe400080e0000 */
[----:B------:R-:W2:Y:S04]  /*47a0*/  REDUX UR6, R0 ;  /* 0x00000000000673c4 */ /* 0x000ea80000000000 */
[----:B-1----:R-:W-:-:S02]  /*47b0*/  ISETP.EQ.U32.AND P0, PT, R2, UR4, PT ;  /* 0x0000000402007c0c */ /* 0x002fc4000bf02070 */
[----:B----4-:R-:W-:-:S11]  /*47c0*/  MOV R2, UR7 ;  /* 0x0000000700027c02 */ /* 0x010fd60008000f00 */
[----:B------:R1:W-:Y:S01]  /*47d0*/  @P0 ATOMS.AND RZ, [UR8+0x14], R2 ;  /* 0x00001402ffff098c */ /* 0x0003e2000a800008 */
[----:B--2---:R-:W-:-:S05]  /*47e0*/  IMAD.U32 R0, RZ, RZ, UR6 ;  /* 0x00000006ff007e24 */ /* 0x004fca000f8e00ff */
[----:B------:R1:W-:Y:S01]  /*47f0*/  @P0 ATOMS.AND RZ, [UR8+0x18], R0 ;  /* 0x00001800ffff098c */ /* 0x0003e2000a800008 */
[----:B------:R-:W-:Y:S05]  /*4800*/  BRA `(.L_x_83) ;  /* 0x0000000000147947 */ /* 0x000fea0003800000 */
.L_x_82:
[----:B------:R-:W-:Y:S02]  /*4810*/  MOV R2, 0x4830 ;  /* 0x0000483000027802 */ /* 0x000fe40000000f00 */
[----:B---3-5:R-:W-:Y:S05]  /*4820*/  CALL.REL.NOINC `($__internal_0_$__cuda_sm10x_tcgen05_guardrail_trap_col_being_dealloced_not_returned_by_alloc) ;  /* 0x0000004400087944 */ /* 0x028fea0003c00000 */
[----:B------:R-:W-:Y:S05]  /*4830*/  BRA `(.L_x_83) ;  /* 0x0000000000087947 */ /* 0x000fea0003800000 */
.L_x_81:
[----:B------:R-:W-:Y:S02]  /*4840*/  MOV R2, 0x4860 ;  /* 0x0000486000027802 */ /* 0x000fe40000000f00 */
[----:B---3-5:R-:W-:Y:S05]  /*4850*/  CALL.REL.NOINC `($__internal_2_$__cuda_sm10x_tcgen05_guardrail_trap_unallocated_columns_being_dealloced) ;  /* 0x0000004400147944 */ /* 0x028fea0003c00000 */
.L_x_83:
[----:B------:R-:W-:Y:S01]  /*4860*/  NOP ;  /* 0x0000000000007918 */ /* 0x000fe20000000000 */
[----:B------:R-:W-:Y:S05]  /*4870*/  EXIT ;  /* 0x000000000000794d */ /* 0x000fea0003800000 */
.L_x_65:
[----:B------:R-:W-:-:S09]  /*4880*/  UISETP.NE.OR UP0, UPT, UR20, 0x3, !UP3 ;  /* 0x000000031400788c */ /* 0x000fd2000df05670 */
[----:B------:R-:W-:Y:S05]  /*4890*/  BRA.U UP0, `(.L_x_84) ;  /* 0x0000000d00f07547 */ /* 0x000fea000b800000 */
[----:B------:R-:W1:Y:S01]  /*48a0*/  LDCU UR27, c[0x0][0x370] ;  /* 0x00006e00ff1b77ac */ /* 0x000e620008000800 */
[----:B------:R-:W2:Y:S01]  /*48b0*/  LDC.64 R16, c[0x0][0x348] ;  /* 0x0000d200ff107b82 */ /* 0x000ea20000000a00 */
[----:B------:R-:W-:Y:S02]  /*48c0*/  HFMA2 R13, -RZ, RZ, 0, 0 ;  /* 0x00000000ff0d7431 */ /* 0x000fe400000001ff */
[----:B------:R-:W-:Y:S01]  /*48d0*/  IMAD.MOV.U32 R15, RZ, RZ, 0x1 ;  /* 0x00000001ff0f7424 */ /* 0x000fe200078e00ff */
[----:B------:R-:W1:Y:S01]  /*48e0*/  LDCU.128 UR44, c[0x0][0xb10] ;  /* 0x00016200ff2c77ac */ /* 0x000e620008000c00 */
[----:B------:R-:W-:Y:S01]  /*48f0*/  IMAD.MOV.U32 R14, RZ, RZ, RZ ;  /* 0x000000ffff0e7224 */ /* 0x000fe200078e00ff */
[----:B------:R-:W-:Y:S01]  /*4900*/  MOV R7, 0x1000 ;  /* 0x0000100000077802 */ /* 0x000fe20000000f00 */
[----:B------:R-:W3:Y:S01]  /*4910*/  LDCU UR26, c[0x0][0x374] ;  /* 0x00006e80ff1a77ac */ /* 0x000ee20008000800 */
[----:B------:R-:W4:Y:S01]  /*4920*/  LDC.64 R2, c[0x0][0x888] ;  /* 0x00022200ff027b82 */ /* 0x000f220000000a00 */
[----:B------:R-:W3:Y:S01]  /*4930*/  LDCU UR15, c[0x0][0xb0c] ;  /* 0x00016180ff0f77ac */ /* 0x000ee20008000800 */
[----:B------:R-:W3:Y:S06]  /*4940*/  LDCU UR31, c[0x0][0xb20] ;  /* 0x00016400ff1f77ac */ /* 0x000eec0008000800 */
[----:B------:R-:W2:Y:S01]  /*4950*/  LDC.64 R4, c[0x0][0x890] ;  /* 0x00022400ff047b82 */ /* 0x000ea20000000a00 */
[----:B------:R-:W3:Y:S01]  /*4960*/  LDCU UR4, c[0x0][0xb30] ;  /* 0x00016600ff0477ac */ /* 0x000ee20008000800 */
[----:B-1----:R-:W-:-:S02]  /*4970*/  UIMAD.WIDE.U32 UR6, UR27, UR44, URZ ;  /* 0x0000002c1b0672a5 */ /* 0x002fc4000f8e00ff */
[----:B---3--:R-:W-:Y:S01]  /*4980*/  UIMAD.WIDE.U32 UR8, UR26, UR47, URZ ;  /* 0x0000002f1a0872a5 */ /* 0x008fe2000f8e00ff */
[----:B------:R-:W-:Y:S01]  /*4990*/  UMOV UR24, 0x400 ;  /* 0x0000040000187882 */ /* 0x000fe20000000000 */
[----:B------:R-:W-:-:S03]  /*49a0*/  UPLOP3.LUT UP3, UPT, UPT, UPT, UPT, 0x40, 0x4 ;  /* 0x000000000004789c */ /* 0x000fc60003f6e870 */
[----:B------:R-:W-:Y:S01]  /*49b0*/  UMOV UR6, UR7 ;  /* 0x0000000700067c82 */ /* 0x000fe20008000000 */
[----:B------:R-:W-:Y:S01]  /*49c0*/  UISETP.GE.AND UP0, UPT, UR40, 0x1, UPT ;  /* 0x000000012800788c */ /* 0x000fe2000bf06270 */
[----:B------:R-:W-:Y:S01]  /*49d0*/  UMOV UR28, UR9 ;  /* 0x00000009001c7c82 */ /* 0x000fe20008000000 */
[----:B------:R-:W-:Y:S01]  /*49e0*/  UISETP.NE.AND UP4, UPT, UR40, 0x1, UPT ;  /* 0x000000012800788c */ /* 0x000fe2000bf85270 */
[----:B------:R-:W1:Y:S01]  /*49f0*/  LDCU.64 UR16, c[0x0][0xb28] ;  /* 0x00016500ff1077ac */ /* 0x000e620008000a00 */
[----:B------:R-:W-:Y:S02]  /*4a00*/  ULEA UR24, UR54, UR24, 0x18 ;  /* 0x0000001836187291 */ /* 0x000fe4000f8ec0ff */
[----:B------:R-:W-:Y:S02]  /*4a10*/  UISETP.NE.AND UP6, UPT, UR15, 0x1, UPT ;  /* 0x000000010f00788c */ /* 0x000fe4000bfc5270 */
[----:B------:R-:W-:Y:S02]  /*4a20*/  UISETP.NE.AND UP5, UPT, UR46, 0x1, UPT ;  /* 0x000000012e00788c */ /* 0x000fe4000bfa5270 */
[----:B------:R-:W-:-:S02]  /*4a30*/  USHF.R.U32.HI UR30, URZ, UR45, UR6 ;  /* 0x0000002dff1e7299 */ /* 0x000fc40008011606 */
[----:B------:R-:W-:Y:S02]  /*4a40*/  USHF.R.U32.HI UR28, URZ, UR31, UR28 ;  /* 0x0000001fff1c7299 */ /* 0x000fe4000801161c */
[----:B------:R-:W-:Y:S01]  /*4a50*/  UISETP.NE.AND UP2, UPT, UR4, 0x1, UPT ;  /* 0x000000010400788c */ /* 0x000fe2000bf45270 */
[----:B------:R-:W-:-:S10]  /*4a60*/  UMOV UR12, URZ ;  /* 0x000000ff000c7c82 */ /* 0x000fd40008000000 */
.L_x_93:
[C---:B------:R-:W-:Y:S02]  /*4a70*/  LEA R12, R14.reuse, UR24, 0x3 ;  /* 0x000000180e0c7c11 */ /* 0x040fe4000f8e18ff */
[----:B------:R-:W-:Y:S02]  /*4a80*/  SHF.L.U32 R0, R13, 0x1f, RZ ;  /* 0x0000001f0d007819 */ /* 0x000fe400000006ff */
[----:B------:R-:W-:Y:S02]  /*4a90*/  LEA R8, R14, UR24, 0x4 ;  /* 0x000000180e087c11 */ /* 0x000fe4000f8e20ff */
[----:B---3--:R-:W3:Y:S02]  /*4aa0*/  SYNCS.PHASECHK.TRANS64.TRYWAIT P0, [R12+URZ+0x110], R0 ;  /* 0x000110000c0075a7 */ /* 0x008ee400080011ff */
[----:B---3--:R-:W-:Y:S05]  /*4ab0*/  @!P0 BRA `(.L_x_85) ;  /* 0x0000003c00888947 */ /* 0x008fea0003800000 */
.L_x_177:
[----:B------:R-:W1:Y:S01]  /*4ac0*/  LDS.128 R8, [R8+0x1a0] ;  /* 0x0001a00008087984 */ /* 0x000e620000000c00 */
[----:B------:R-:W-:Y:S01]  /*4ad0*/  UISETP.GE.AND UP0, UPT, UR40, 0x1, UPT ;  /* 0x000000012800788c */ /* 0x000fe2000bf06270 */
[----:B------:R-:W-:Y:S01]  /*4ae0*/  @!PT LDS RZ, [RZ] ;  /* 0x00000000fffff984 */ /* 0x000fe20000000800 */
[----:B------:R-:W-:Y:S01]  /*4af0*/  @!PT LDS RZ, [RZ] ;  /* 0x00000000fffff984 */ /* 0x000fe20000000800 */
[----:B------:R-:W-:Y:S01]  /*4b00*/  @!PT LDS RZ, [RZ] ;  /* 0x00000000fffff984 */ /* 0x000fe20000000800 */
[----:B------:R-:W-:Y:S01]  /*4b10*/  @!PT LDS RZ, [RZ] ;  /* 0x00000000fffff984 */ /* 0x000fe20000000800 */
[----:B------:R2:W-:Y:S06]  /*4b20*/  MEMBAR.ALL.CTA ;  /* 0x0000000000007992 */ /* 0x0005ec0000008000 */
[----:B--2---:R-:W2:Y:S01]  /*4b30*/  FENCE.VIEW.ASYNC.S ;  /* 0x00000000000073c6 */ /* 0x004ea20000000000 */
[----:B-1----:R-:W-:Y:S11]  /*4b40*/  LOP3.LUT P0, RZ, R10, 0x1, RZ, 0xc0, !PT ;  /* 0x000000010aff7812 */ /* 0x002ff6000780c0ff */
[----:B------:R-:W-:Y:S02]  /*4b50*/  @!UPT UIADD3 URZ, UPT, UPT, URZ, URZ, URZ ;  /* 0x000000fffffff290 */ /* 0x000fe4000fffe0ff */
[----:B--2---:R-:W-:Y:S01]  /*4b60*/  VOTEU.ANY UP1, P0 ;  /* 0x0000000000ff7886 */ /* 0x004fe20000020100 */
[----:B------:R-:W-:Y:S11]  /*4b70*/  PLOP3.LUT P0, PT, PT, PT, UP1, 0x80, 0x8 ;  /* 0x000000000008781c */ /* 0x000ff60003f0f018 */
[----:B------:R-:W-:Y:S02]  /*4b80*/  @!UPT UIADD3 URZ, UPT, UPT, URZ, URZ, URZ ;  /* 0x000000fffffff290 */ /* 0x000fe4000fffe0ff */
[----:B---3--:R-:W-:Y:S02]  /*4b90*/  @P0 SHF.R.U32.HI R0, RZ, 0x10, R9 ;  /* 0x00000010ff000819 */ /* 0x008fe40000011609 */
[----:B------:R-:W-:Y:S02]  /*4ba0*/  @P0 MOV R6, R8 ;  /* 0x0000000800060202 */ /* 0x000fe40000000f00 */
[----:B------:R-:W-:Y:S01]  /*4bb0*/  @P0 R2UR UR4, R0 ;  /* 0x00000000000402ca */ /* 0x000fe200000e0000 */
[----:B------:R-:W-:Y:S01]  /*4bc0*/  VIADD R0, R12, 0x120 ;  /* 0x000001200c007836 */ /* 0x000fe20000000000 */
[----:B------:R-:W-:Y:S02]  /*4bd0*/  @P0 LOP3.LUT R8, R9, 0xffff, RZ, 0xc0, !PT ;  /* 0x0000ffff09080812 */ /* 0x000fe400078ec0ff */
[----:B------:R-:W-:Y:S02]  /*4be0*/  @P0 R2UR UR6, R6 ;  /* 0x00000000060602ca */ /* 0x000fe400000e0000 */
[----:B------:R-:W-:Y:S02]  /*4bf0*/  PRMT R0, RZ, 0x654, R0 ;  /* 0x00000654ff007816 */ /* 0x000fe40000000000 */
[----:B------:R-:W-:Y:S02]  /*4c00*/  @P0 R2UR UR5, R8 ;  /* 0x00000000080502ca */ /* 0x000fe400000e0000 */
[----:B------:R1:W-:Y:S03]  /*4c10*/  SYNCS.ARRIVE.TRANS64.RED.A1T0 RZ, [R0+URZ], RZ ;  /* 0x000000ff00ff79a7 */ /* 0x0003e600081004ff */
[----:B------:R-:W-:Y:S04]  /*4c20*/  @UP1 UMOV UR25, UR4 ;  /* 0x0000000400191c82 */ /* 0x000fe80008000000 */
[----:B------:R-:W-:Y:S04]  /*4c30*/  @UP1 UMOV UR14, UR6 ;  /* 0x00000006000e1c82 */ /* 0x000fe80008000000 */
[----:B------:R-:W-:Y:S01]  /*4c40*/  @UP1 UMOV UR13, UR5 ;  /* 0x00000005000d1c82 */ /* 0x000fe20008000000 */
[----:B------:R-:W-:Y:S05]  /*4c50*/  BRA.U !UP0, `(.L_x_86) ;  /* 0x0000000108a47547 */ /* 0x000fea000b800000 */
[----:B------:R-:W-:Y:S02]  /*4c60*/  UIMAD.WIDE.U32 UR8, UR13, UR47, URZ ;  /* 0x0000002f0d0872a5 */ /* 0x000fe4000f8e00ff */
[----:B------:R-:W-:Y:S02]  /*4c70*/  UIMAD.WIDE.U32 UR10, UR14, UR44, URZ ;  /* 0x0000002c0e0a72a5 */ /* 0x000fe4000f8e00ff */
[----:B------:R-:W-:Y:S02]  /*4c80*/  USEL UR4, UR26, UR28, !UP5 ;  /* 0x0000001c1a047287 */ /* 0x000fe4000e800000 */
[----:B------:R-:W-:Y:S02]  /*4c90*/  USEL UR7, UR27, UR30, !UP6 ;  /* 0x0000001e1b077287 */ /* 0x000fe4000f000000 */
[----:B------:R-:W-:Y:S02]  /*4ca0*/  UIMAD.WIDE.U32 UR18, UR4, UR16, URZ ;  /* 0x00000010041272a5 */ /* 0x000fe4000f8e00ff */
[----:B------:R-:W-:Y:S01]  /*4cb0*/  UIMAD.WIDE.U32 UR20, UR7, UR16, URZ ;  /* 0x00000010071472a5 */ /* 0x000fe2000f8e00ff */
[----:B------:R-:W-:Y:S02]  /*4cc0*/  UMOV UR5, UR9 ;  /* 0x0000000900057c82 */ /* 0x000fe40008000000 */
[----:B------:R-:W-:Y:S03]  /*4cd0*/  USHF.R.U32.HI UR6, URZ, UR31, UR5 ;  /* 0x0000001fff067299 */ /* 0x000fe60008011605 */
[----:B------:R-:W-:Y:S01]  /*4ce0*/  UMOV UR5, UR11 ;  /* 0x0000000b00057c82 */ /* 0x000fe20008000000 */
[----:B------:R-:W-:Y:S02]  /*4cf0*/  USEL UR6, UR13, UR6, !UP5 ;  /* 0x000000060d067287 */ /* 0x000fe4000e800000 */
[----:B------:R-:W-:Y:S02]  /*4d00*/  USHF.R.U32.HI UR8, URZ, UR45, UR5 ;  /* 0x0000002dff087299 */ /* 0x000fe40008011605 */
[----:B------:R-:W-:Y:S01]  /*4d10*/  UIMAD.WIDE.U32 UR10, UR6, UR16, URZ ;  /* 0x00000010060a72a5 */ /* 0x000fe2000f8e00ff */
[----:B------:R-:W-:Y:S02]  /*4d20*/  UMOV UR5, UR19 ;  /* 0x0000001300057c82 */ /* 0x000fe40008000000 */
[----:B------:R-:W-:Y:S03]  /*4d30*/  @UP4 USHF.R.U32.HI UR4, URZ, UR17, UR5 ;  /* 0x00000011ff044299 */ /* 0x000fe60008011605 */
[----:B------:R-:W-:Y:S01]  /*4d40*/  UMOV UR5, UR21 ;  /* 0x0000001500057c82 */ /* 0x000fe20008000000 */
[----:B------:R-:W-:Y:S02]  /*4d50*/  UIMAD UR4, UR40, UR4, URZ ;  /* 0x00000004280472a4 */ /* 0x000fe4000f8e02ff */
[----:B------:R-:W-:Y:S02]  /*4d60*/  @UP4 USHF.R.U32.HI UR7, URZ, UR17, UR5 ;  /* 0x00000011ff074299 */ /* 0x000fe40008011605 */
[----:B------:R-:W-:Y:S02]  /*4d70*/  USEL UR5, UR14, UR8, !UP6 ;  /* 0x000000080e057287 */ /* 0x000fe4000f000000 */
[----:B------:R-:W-:Y:S02]  /*4d80*/  UIMAD UR8, UR40, UR7, URZ ;  /* 0x00000007280872a4 */ /* 0x000fe4000f8e02ff */
[----:B------:R-:W-:Y:S03]  /*4d90*/  UISETP.GE.AND UP0, UPT, UR6, UR4, UPT ;  /* 0x000000040600728c */ /* 0x000fe6000bf06270 */
[----:B------:R-:W-:Y:S01]  /*4da0*/  UMOV UR4, UR11 ;  /* 0x0000000b00047c82 */ /* 0x000fe20008000000 */
[----:B------:R-:W-:Y:S02]  /*4db0*/  UISETP.GE.OR UP0, UPT, UR5, UR8, UP0 ;  /* 0x000000080500728c */ /* 0x000fe40008706670 */
[----:B------:R-:W-:Y:S02]  /*4dc0*/  USHF.R.U32.HI UR4, URZ, UR17, UR4 ;  /* 0x00000011ff047299 */ /* 0x000fe40008011604 */
[----:B------:R-:W-:Y:S02]  /*4dd0*/  UIMAD.WIDE.U32 UR8, UR5, UR16, URZ ;  /* 0x00000010050872a5 */ /* 0x000fe4000f8e00ff */
[----:B------:R-:W-:Y:S04]  /*4de0*/  USEL UR10, UR6, UR4, !UP4 ;  /* 0x00000004060a7287 */ /* 0x000fe8000e000000 */
[----:B------:R-:W-:Y:S01]  /*4df0*/  UIADD3 UR11, UPT, UPT, -UR10, URZ, URZ ;  /* 0x000000ff0a0b7290 */ /* 0x000fe2000fffe1ff */
[----:B------:R-:W-:Y:S02]  /*4e00*/  @!UP0 UMOV UR4, UR9 ;  /* 0x0000000900048c82 */ /* 0x000fe40008000000 */
[----:B------:R-:W-:Y:S02]  /*4e10*/  @!UP0 USHF.R.U32.HI UR4, URZ, UR17, UR4 ;  /* 0x00000011ff048299 */ /* 0x000fe40008011604 */
[----:B------:R-:W-:Y:S02]  /*4e20*/  UIMAD UR8, UR40, UR11, UR6 ;  /* 0x0000000b280872a4 */ /* 0x000fe4000f8e0206 */
[----:B------:R-:W-:Y:S04]  /*4e30*/  @!UP0 USEL UR4, UR5, UR4, !UP4 ;  /* 0x0000000405048287 */ /* 0x000fe8000e000000 */
[----:B------:R-:W-:Y:S02]  /*4e40*/  @!UP0 UIMAD UR8, UR7, UR8, UR4 ;  /* 0x00000008070882a4 */ /* 0x000fe4000f8e0204 */
[----:B------:R-:W-:Y:S02]  /*4e50*/  @!UP0 UIADD3 UR9, UPT, UPT, UR10, -UR4, URZ ;  /* 0x800000040a098290 */ /* 0x000fe4000fffe0ff */
[----:B------:R-:W-:Y:S02]  /*4e60*/  UIADD3 UR4, UPT, UPT, -UR5, URZ, URZ ;  /* 0x000000ff05047290 */ /* 0x000fe4000fffe1ff */
[----:B------:R-:W-:Y:S02]  /*4e70*/  UIADD3 UR7, UPT, UPT, -UR6, URZ, URZ ;  /* 0x000000ff06077290 */ /* 0x000fe4000fffe1ff */
[----:B------:R-:W-:Y:S02]  /*4e80*/  @!UP0 UIMAD UR6, UR9, UR40, UR5 ;  /* 0x00000028090682a4 */ /* 0x000fe4000f8e0205 */
[----:B------:R-:W-:Y:S02]  /*4e90*/  UIMAD UR14, UR15, UR4, UR14 ;  /* 0x000000040f0e72a4 */ /* 0x000fe4000f8e020e */
[----:B------:R-:W-:Y:S01]  /*4ea0*/  UIMAD UR13, UR46, UR7, UR13 ;  /* 0x000000072e0d72a4 */ /* 0x000fe2000f8e020d */
[----:B------:R-:W-:Y:S02]  /*4eb0*/  @!UP0 UMOV UR5, UR8 ;  /* 0x0000000800058c82 */ /* 0x000fe40008000000 */
[----:B------:R-:W-:Y:S02]  /*4ec0*/  UIMAD UR14, UR5, UR15, UR14 ;  /* 0x0000000f050e72a4 */ /* 0x000fe4000f8e020e */
[----:B------:R-:W-:Y:S11]  /*4ed0*/  UIMAD UR13, UR6, UR46, UR13 ;  /* 0x0000002e060d72a4 */ /* 0x000ff6000f8e020d */
[----:B------:R-:W-:Y:S01]  /*4ee0*/  @!UPT UIADD3 URZ, UPT, UPT, URZ, URZ, URZ ;  /* 0x000000fffffff290 */ /* 0x000fe2000fffe0ff */
.L_x_86:
[----:B------:R-:W2:Y:S01]  /*4ef0*/  @!UP2 LDCU.128 UR20, c[0x0][0xb10] ;  /* 0x00016200ff14a7ac */ /* 0x000ea20008000c00 */
[C---:B------:R-:W-:Y:S02]  /*4f00*/  ISETP.NE.U32.AND P1, PT, R4.reuse, RZ, PT ;  /* 0x000000ff0400720c */ /* 0x040fe40003f25070 */
[----:B------:R-:W-:Y:S02]  /*4f10*/  ISETP.NE.U32.AND P0, PT, R4, RZ, PT ;  /* 0x000000ff0400720c */ /* 0x000fe40003f05070 */
[C---:B------:R-:W-:Y:S02]  /*4f20*/  ISETP.NE.AND.EX P1, PT, R5.reuse, RZ, PT, P1 ;  /* 0x000000ff0500720c */ /* 0x040fe40003f25310 */
[----:B------:R-:W-:Y:S01]  /*4f30*/  ISETP.NE.AND.EX P0, PT, R5, RZ, PT, P0 ;  /* 0x000000ff0500720c */ /* 0x000fe20003f05300 */
[----:B------:R-:W3:Y:S01]  /*4f40*/  @!UP2 LDCU UR5, c[0x0][0xb0c] ;  /* 0x00016180ff05a7ac */ /* 0x000ee20008000800 */
[----:B------:R-:W-:Y:S02]  /*4f50*/  USHF.L.U32 UR11, UR29, 0x6, URZ ;  /* 0x000000061d0b7899 */ /* 0x000fe400080006ff */
[----:B------:R-:W-:Y:S02]  /*4f60*/  USHF.L.U32 UR10, UR32, 0x6, URZ ;  /* 0x00000006200a7899 */ /* 0x000fe400080006ff */
[----:B--2---:R-:W-:Y:S07]  /*4f70*/  UIMAD.WIDE.U32 UR6, UR14, UR20, URZ ;  /* 0x000000140e0672a5 */ /* 0x004fee000f8e00ff */
[----:B------:R-:W-:Y:S01]  /*4f80*/  @!UP2 UMOV UR4, UR7 ;  /* 0x000000070004ac82 */ /* 0x000fe20008000000 */
[----:B---3--:R-:W-:Y:S02]  /*4f90*/  @!UP2 UISETP.NE.AND UP0, UPT, UR5, 0x1, UPT ;  /* 0x000000010500a88c */ /* 0x008fe4000bf05270 */
[----:B------:R-:W-:Y:S02]  /*4fa0*/  @!UP2 USHF.R.U32.HI UR4, URZ, UR21, UR4 ;  /* 0x00000015ff04a299 */ /* 0x000fe40008011604 */
[----:B------:R-:W-:Y:S02]  /*4fb0*/  UIMAD.WIDE.U32 UR6, UR13, UR23, URZ ;  /* 0x000000170d0672a5 */ /* 0x000fe4000f8e00ff */
[----:B------:R-:W-:Y:S02]  /*4fc0*/  @!UP2 USEL UR8, UR14, UR4, !UP0 ;  /* 0x000000040e08a287 */ /* 0x000fe4000c000000 */
[----:B------:R-:W-:Y:S03]  /*4fd0*/  @!UP2 UISETP.NE.AND UP0, UPT, UR22, 0x1, UPT ;  /* 0x000000011600a88c */ /* 0x000fe6000bf05270 */
[----:B------:R-:W-:Y:S02]  /*4fe0*/  @!UP2 UMOV UR6, UR7 ;  /* 0x000000070006ac82 */ /* 0x000fe40008000000 */
[----:B------:R-:W2:Y:S02]  /*4ff0*/  @!UP2 LDCU UR4, c[0x0][0xb20] ;  /* 0x00016400ff04a7ac */ /* 0x000ea40008000800 */
[----:B--2---:R-:W-:Y:S04]  /*5000*/  @!UP2 USHF.R.U32.HI UR6, URZ, UR4, UR6 ;  /* 0x00000004ff06a299 */ /* 0x004fe80008011606 */
[----:B------:R-:W-:Y:S04]  /*5010*/  @!UP2 USEL UR6, UR13, UR6, !UP0 ;  /* 0x000000060d06a287 */ /* 0x000fe8000c000000 */
[----:B------:R-:W-:Y:S02]  /*5020*/  @!UP2 UIADD3 UR4, UPT, UPT, -UR8, UR6, URZ ;  /* 0x000000060804a290 */ /* 0x000fe4000fffe1ff */
[----:B------:R-:W-:Y:S02]  /*5030*/  @!UP2 UIADD3 UR6, UPT, UPT, UR8, -UR6, URZ ;  /* 0x800000060806a290 */ /* 0x000fe4000fffe0ff */
[----:B------:R-:W-:Y:S02]  /*5040*/  @!UP2 UIMAD UR14, UR4, UR5, UR14 ;  /* 0x00000005040ea2a4 */ /* 0x000fe4000f8e020e */
[----:B------:R-:W-:Y:S01]  /*5050*/  @!UP2 UIMAD UR13, UR6, UR22, UR13 ;  /* 0x00000016060da2a4 */ /* 0x000fe2000f8e020d */
[----:B------:R-:W-:Y:S11]  /*5060*/  BRA.U UP3, `(.L_x_87) ;  /* 0x0000000103107547 */ /* 0x000ff6000b800000 */
[----:B------:R-:W-:Y:S04]  /*5070*/  MOV R6, UR33 ;  /* 0x0000002100067c02 */ /* 0x000fe80008000f00 */
[----:B------:R-:W-:Y:S04]  /*5080*/  SHF.L.U32 R6, R6, 0x1f, RZ ;  /* 0x0000001f06067819 */ /* 0x000fe800000006ff */
[----:B------:R-:W2:Y:S02]  /*5090*/  SYNCS.PHASECHK.TRANS64.TRYWAIT P2, [UR24+0x108], R6 ;  /* 0x00010806ff0075a7 */ /* 0x000ea40008041118 */
[----:B--2---:R-:W-:Y:S05]  /*50a0*/  @!P2 BRA `(.L_x_88) ;  /* 0x000000380020a947 */ /* 0x004fea0003800000 */
.L_x_87:
[----:B------:R-:W-:Y:S05]  /*50b0*/  @!P1 BRA `(.L_x_89) ;  /* 0x0000000000309947 */ /* 0x000fea0003800000 */
[----:B----4-:R-:W-:Y:S01]  /*50c0*/  ISETP.NE.U32.AND P1, PT, R2, RZ, PT ;  /* 0x000000ff0200720c */ /* 0x010fe20003f25070 */
[----:B------:R-:W2:Y:S01]  /*50d0*/  LDCU.64 UR4, c[0x0][0x358] ;  /* 0x00006b00ff0477ac */ /* 0x000ea20008000a00 */
[----:B------:R-:W-:Y:S02]  /*50e0*/  IMAD.MOV.U32 R49, RZ, RZ, 0x1 ;  /* 0x00000001ff317424 */ /* 0x000fe400078e00ff */
[----:B------:R-:W-:Y:S11]  /*50f0*/  ISETP.NE.AND.EX P1, PT, R3, RZ, PT, P1 ;  /* 0x000000ff0300720c */ /* 0x000ff60003f25310 */
[----:B------:R-:W-:Y:S02]  /*5100*/  @!UPT UIADD3 URZ, UPT, UPT, URZ, URZ, URZ ;  /* 0x000000fffffff290 */ /* 0x000fe4000fffe0ff */
[----:B------:R-:W3:Y:S01]  /*5110*/  @P1 LDC.64 R8, c[0x0][0x888] ;  /* 0x00022200ff081b82 */ /* 0x000ee20000000a00 */
[----:B-1----:R-:W-:Y:S04]  /*5120*/  @P1 IMAD R0, R4, UR36, RZ ;  /* 0x0000002404001c24 */ /* 0x002fe8000f8e02ff */
[----:B---3--:R-:W-:Y:S04]  /*5130*/  @P1 IMAD.WIDE R8, R0, 0x4, R8 ;  /* 0x0000000400081825 */ /* 0x008fe800078e0208 */
[----:B------:R-:W-:Y:S01]  /*5140*/  HFMA2 R0, -RZ, RZ, 0, 5.9604644775390625e-08 ;  /* 0x00000001ff007431 */ /* 0x000fe200000001ff */
[----:B--2--5:R2:W5:Y:S04]  /*5150*/  @P1 LDG.E R26, desc[UR4][R8.64] ;  /* 0x00000004081a1981 */ /* 0x024568000c1e1900 */
[----:B------:R-:W-:Y:S01]  /*5160*/  @!P1 PRMT R49, R0, 0x7610, R49 ;  /* 0x0000761000319816 */ /* 0x000fe20000000031 */
[----:B--2---:R-:W3:Y:S06]  /*5170*/  @!P1 LDC R26, c[0x0][0x880] ;  /* 0x00022000ff1a9b82 */ /* 0x004eec0000000800 */
.L_x_89:
[----:B---3-5:R-:W-:Y:S01]  /*5180*/  @!P0 FSETP.EQ.AND P1, PT, R26, RZ, PT ;  /* 0x000000ff1a00820b */ /* 0x028fe20003f22000 */
[----:B------:R-:W-:Y:S01]  /*5190*/  @!UPT UIADD3 URZ, UPT, UPT, URZ, URZ, URZ ;  /* 0x000000fffffff290 */ /* 0x000fe2000fffe0ff */
[----:B------:R-:W-:Y:S11]  /*51a0*/  @!P0 BRA `(.L_x_90) ;  /* 0x0000000000188947 */ /* 0x000ff60003800000 */
[----:B------:R-:W-:Y:S02]  /*51b0*/  LOP3.LUT P0, RZ, R49, 0xff, RZ, 0xc0, !PT ;  /* 0x000000ff31ff7812 */ /* 0x000fe4000780c0ff */
[----:B----4-:R-:W-:Y:S04]  /*51c0*/  ISETP.NE.U32.AND P1, PT, R2, RZ, PT ;  /* 0x000000ff0200720c */ /* 0x010fe80003f25070 */
[----:B------:R-:W-:Y:S04]  /*51d0*/  ISETP.NE.AND.EX P1, PT, R3, RZ, PT, P1 ;  /* 0x000000ff0300720c */ /* 0x000fe80003f25310 */
[----:B------:R-:W-:Y:S03]  /*51e0*/  PLOP3.LUT P1, PT, P1, PT, PT, 0x8, 0x80 ;  /* 0x000000000080781c */ /* 0x000fe60000f2e170 */
[----:B------:R-:W-:Y:S11]  /*51f0*/  @P0 FSETP.EQ.AND P1, PT, R26, RZ, PT ;  /* 0x000000ff1a00020b */ /* 0x000ff60003f22000 */
[----:B------:R-:W-:Y:S02]  /*5200*/  @!UPT UIADD3 URZ, UPT, UPT, URZ, URZ, URZ ;  /* 0x000000fffffff290 */ /* 0x000fe4000fffe0ff */
.L_x_90:
[----:B------:R-:W-:Y:S01]  /*5210*/  ULEA UR4, UR12, UR24, 0x3 ;  /* 0x000000180c047291 */ /* 0x000fe2000f8e18ff */
[----:B------:R-:W-:Y:S02]  /*5220*/  SHF.L.U32 R9, R15, 0x1f, RZ ;  /* 0x0000001f0f097819 */ /* 0x000fe400000006ff */
[----:B------:R-:W-:Y:S04]  /*5230*/  ELECT P0, URZ, PT ;  /* 0x0000000000ff782f */ /* 0x000fe80003800000 */
[----:B------:R-:W-:Y:S02]  /*5240*/  PLOP3.LUT P1, PT, P1, P0, PT, 0xf2, 0x2f ;  /* 0x00000000002f781c */ /* 0x000fe40000f21e72 */
[----:B------:R-:W2:Y:S11]  /*5250*/  SYNCS.PHASECHK.TRANS64.TRYWAIT P2, [UR4+0xe8], R9 ;  /* 0x0000e809ff0075a7 */ /* 0x000eb60008041104 */
[----:B------:R-:W-:Y:S05]  /*5260*/  @!P1 IADD3 R8, P0, PT, R16, 0x580, RZ ;  /* 0x0000058010089810 */ /* 0x000fea0007f1e0ff */
[----:B-1----:R-:W-:Y:S01]  /*5270*/  @!P1 IMAD.X R6, RZ, RZ, R17, P0 ;  /* 0x000000ffff069224 */ /* 0x002fe200000e0611 */
[----:B--2---:R-:W-:Y:S07]  /*5280*/  @!P2 BRA `(.L_x_91) ;  /* 0x0000003400c0a947 */ /* 0x004fee0003800000 */
.L_x_180:
[----:B------:R-:W-:Y:S01]  /*5290*/  @!P1 R2UR UR7, R6 ;  /* 0x00000000060792ca */ /* 0x000fe200000e0000 */
[----:B------:R-:W-:Y:S01]  /*52a0*/  UIADD3 UR5, UPT, UPT, UR12, 0x1, URZ ;  /* 0x000000010c057890 */ /* 0x000fe2000fffe0ff */
[----:B------:R-:W-:Y:S01]  /*52b0*/  @!P1 R2UR UR6, R8 ;  /* 0x00000000080692ca */ /* 0x000fe200000e0000 */
[----:B------:R-:W-:Y:S01]  /*52c0*/  UIADD3 UR9, UPT, UPT, UR4, 0xd0, URZ ;  /* 0x000000d004097890 */ /* 0x000fe2000fffe0ff */
[----:B------:R-:W-:Y:S01]  /*52d0*/  @!P1 IMAD.MOV.U32 R6, RZ, RZ, 0x1000 ;  /* 0x00001000ff069424 */ /* 0x000fe200078e00ff */
[----:B------:R-:W-:Y:S01]  /*52e0*/  UISETP.NE.AND UP0, UPT, UR5, 0x3, UPT ;  /* 0x000000030500788c */ /* 0x000fe2000bf05270 */
[----:B------:R-:W-:Y:S01]  /*52f0*/  VIADD R14, R14, 0x1 ;  /* 0x000000010e0e7836 */ /* 0x000fe20000000000 */
[----:B------:R-:W-:Y:S01]  /*5300*/  UMOV UR22, 0x0 ;  /* 0x0000000000167882 */ /* 0x000fe20000000000 */
[----:B------:R-:W-:Y:S01]  /*5310*/  UMOV UR23, 0x10000000 ;  /* 0x1000000000177882 */ /* 0x000fe20000000000 */
[----:B------:R-:W-:Y:S04]  /*5320*/  UPRMT UR20, UR54, 0x654, UR9 ;  /* 0x0000065436147896 */ /* 0x000fe80008000009 */
[----:B-1----:R-:W-:Y:S01]  /*5330*/  IMAD.U32 R9, RZ, RZ, UR7 ;  /* 0x00000007ff097e24 */ /* 0x002fe2000f8e00ff */
[----:B------:R-:W-:Y:S01]  /*5340*/  USEL UR7, URZ, 0x1, UP0 ;  /* 0x00000001ff077887 */ /* 0x000fe20008000000 */
[----:B------:R-:W-:Y:S01]  /*5350*/  IMAD.U32 R8, RZ, RZ, UR6 ;  /* 0x00000006ff087e24 */ /* 0x000fe2000f8e00ff */
[----:B------:R-:W-:Y:S02]  /*5360*/  USEL UR6, UR5, URZ, UP0 ;  /* 0x000000ff05067287 */ /* 0x000fe40008000000 */
[----:B------:R-:W-:Y:S01]  /*5370*/  VOTEU.ALL UP0, P1 ;  /* 0x0000000000ff7886 */ /* 0x000fe20000800000 */
[----:B------:R-:W-:Y:S02]  /*5380*/  @!P1 R2UR UR19, R9 ;  /* 0x00000000091392ca */ /* 0x000fe400000e0000 */
[----:B------:R-:W-:Y:S02]  /*5390*/  @!P1 R2UR UR18, R8 ;  /* 0x00000000081292ca */ /* 0x000fe400000e0000 */
[----:B------:R-:W-:Y:S01]  /*53a0*/  @!UP0 ULEA UR5, UR12, UR24, 0xc ;  /* 0x000000180c058291 */ /* 0x000fe2000f8e60ff */
[----:B------:R-:W-:Y:S02]  /*53b0*/  LOP3.LUT R15, R15, UR7, RZ, 0x3c, !PT ;  /* 0x000000070f0f7c12 */ /* 0x000fe4000f8e3cff */
[----:B------:R-:W-:Y:S01]  /*53c0*/  UMOV UR12, UR36 ;  /* 0x00000024000c7c82 */ /* 0x000fe20008000000 */
[----:B------:R-:W-:Y:S01]  /*53d0*/  @!UP0 UIADD3 UR8, UPT, UPT, UR5, 0x200, URZ ;  /* 0x0000020005088890 */ /* 0x000fe2000fffe0ff */
[----:B------:R-:W-:Y:S01]  /*53e0*/  SHF.L.U32 R0, R15, 0x1f, RZ ;  /* 0x0000001f0f007819 */ /* 0x000fe200000006ff */
[----:B------:R-:W-:Y:S01]  /*53f0*/  VOTEU.ALL UP0, P1 ;  /* 0x0000000000ff7886 */ /* 0x000fe20000800000 */
[----:B------:R-:W-:Y:S06]  /*5400*/  ULEA UR5, UR6, UR24, 0x3 ;  /* 0x0000001806057291 */ /* 0x000fec000f8e18ff */
[----:B------:R1:W-:Y:S01]  /*5410*/  @!UP0 UTMALDG.3D [UR8], [UR18], desc[UR22] ;  /* 0x00001608120085b4 */ /* 0x0003e20008011000 */
[----:B------:R1:W-:Y:S01]  /*5420*/  @!P1 SYNCS.ARRIVE.TRANS64.RED.A0TR RZ, [UR4+0xd0], R6 ;  /* 0x0000d006ffff99a7 */ /* 0x0003e20008300404 */
[----:B------:R-:W-:Y:S01]  /*5430*/  SYNCS.ARRIVE.TRANS64.RED.A1T0 RZ, [UR20], RZ ;  /* 0x000000ffffff79a7 */ /* 0x000fe20008100414 */
[----:B------:R-:W2:Y:S02]  /*5440*/  SYNCS.PHASECHK.TRANS64.TRYWAIT P0, [UR5+0xe8], R0 ;  /* 0x0000e800ff0075a7 */ /* 0x000ea40008001105 */
[----:B-12---:R-:W-:Y:S05]  /*5450*/  @!P0 BRA `(.L_x_92) ;  /* 0x0000003400648947 */ /* 0x006fea0003800000 */
.L_x_182:
[----:B------:R-:W-:Y:S01]  /*5460*/  UIADD3 UR9, UPT, UPT, UR5, 0xd0, URZ ;  /* 0x000000d005097890 */ /* 0x000fe2000fffe0ff */
[----:B-1----:R-:W-:Y:S01]  /*5470*/  @!P1 IADD3 R6, P0, PT, R16, 0x580, RZ ;  /* 0x0000058010069810 */ /* 0x002fe20007f1e0ff */
[----:B------:R-:W-:Y:S01]  /*5480*/  UPLOP3.LUT UP3, UPT, UPT, UPT, UPT, 0x80, 0x8 ;  /* 0x000000000008789c */ /* 0x000fe20003f6f070 */
[----:B------:R-:W-:Y:S01]  /*5490*/  R2UR UR23, R51 ;  /* 0x00000000331772ca */ /* 0x000fe200000e0000 */
[----:B------:R-:W-:Y:S01]  /*54a0*/  UMOV UR20, 0x0 ;  /* 0x0000000000147882 */ /* 0x000fe20000000000 */
[----:B------:R-:W-:Y:S01]  /*54b0*/  @!P1 R2UR UR7, R6 ;  /* 0x00000000060792ca */ /* 0x000fe200000e0000 */
[----:B------:R-:W-:Y:S01]  /*54c0*/  @!P1 IMAD.X R0, RZ, RZ, R17, P0 ;  /* 0x000000ffff009224 */ /* 0x000fe200000e0611 */
[----:B------:R-:W-:Y:S01]  /*54d0*/  UMOV UR21, 0x10000000 ;  /* 0x1000000000157882 */ /* 0x000fe20000000000 */
[----:B------:R-:W-:Y:S01]  /*54e0*/  UMOV UR12, UR36 ;  /* 0x00000024000c7c82 */ /* 0x000fe20008000000 */
[----:B------:R-:W-:Y:S01]  /*54f0*/  VOTEU.ALL UP0, P1 ;  /* 0x0000000000ff7886 */ /* 0x000fe20000800000 */
[----:B------:R-:W-:Y:S01]  /*5500*/  R2UR UR22, R52 ;  /* 0x00000000341672ca */ /* 0x000fe200000e0000 */
[----:B------:R-:W-:Y:S01]  /*5510*/  UMOV UR36, UR25 ;  /* 0x0000001900247c82 */ /* 0x000fe20008000000 */
[----:B------:R-:W-:Y:S02]  /*5520*/  @!P1 R2UR UR4, R0 ;  /* 0x00000000000492ca */ /* 0x000fe400000e0000 */
[----:B------:R-:W-:Y:S01]  /*5530*/  @!UP0 UIADD3 UR10, UPT, UPT, UR10, 0x20, URZ ;  /* 0x000000200a0a8890 */ /* 0x000fe2000fffe0ff */
[C---:B------:R-:W-:Y:S01]  /*5540*/  ISETP.NE.AND P0, PT, R14.reuse, 0x2, PT ;  /* 0x000000020e00780c */ /* 0x040fe20003f05270 */
[----:B------:R-:W-:Y:S02]  /*5550*/  UIADD3 UR32, UPT, UPT, UR13, UR23, URZ ;  /* 0x000000170d207290 */ /* 0x000fe4000fffe0ff */
[----:B------:R-:W-:Y:S01]  /*5560*/  IMAD.U32 R8, RZ, RZ, UR7 ;  /* 0x00000007ff087e24 */ /* 0x000fe2000f8e00ff */
[----:B------:R-:W-:Y:S02]  /*5570*/  SEL R0, RZ, 0x1, P0 ;  /* 0x00000001ff007807 */ /* 0x000fe40000000000 */
[----:B------:R-:W-:Y:S02]  /*5580*/  SEL R14, R14, RZ, P0 ;  /* 0x000000ff0e0e7207 */ /* 0x000fe40000000000 */
[----:B------:R-:W-:Y:S01]  /*5590*/  @!P1 R2UR UR18, R8 ;  /* 0x00000000081292ca */ /* 0x000fe200000e0000 */
[----:B------:R-:W-:Y:S01]  /*55a0*/  UIADD3 UR29, UPT, UPT, UR14, UR22, URZ ;  /* 0x000000160e1d7290 */ /* 0x000fe2000fffe0ff */
[----:B------:R-:W-:Y:S01]  /*55b0*/  IMAD.U32 R9, RZ, RZ, UR4 ;  /* 0x00000004ff097e24 */ /* 0x000fe2000f8e00ff */
[----:B------:R-:W-:Y:S01]  /*55c0*/  @!UP0 ULEA UR4, UR6, UR24, 0xc ;  /* 0x0000001806048291 */ /* 0x000fe2000f8e60ff */
[----:B------:R-:W-:Y:S03]  /*55d0*/  LOP3.LUT R13, R13, R0, RZ, 0x3c, !PT ;  /* 0x000000000d0d7212 */ /* 0x000fe600078e3cff */
[----:B------:R-:W-:Y:S01]  /*55e0*/  @!P1 R2UR UR19, R9 ;  /* 0x00000000091392ca */ /* 0x000fe200000e0000 */
[----:B------:R-:W-:Y:S01]  /*55f0*/  @!UP0 UIADD3 UR8, UPT, UPT, UR4, 0x200, URZ ;  /* 0x0000020004088890 */ /* 0x000fe2000fffe0ff */
[----:B------:R-:W-:Y:S01]  /*5600*/  VOTEU.ALL UP0, P1 ;  /* 0x0000000000ff7886 */ /* 0x000fe20000800000 */
[----:B------:R-:W-:Y:S10]  /*5610*/  UPRMT UR4, UR54, 0x654, UR9 ;  /* 0x0000065436047896 */ /* 0x000ff40008000009 */
[----:B------:R1:W-:Y:S01]  /*5620*/  @!UP0 UTMALDG.3D [UR8], [UR18], desc[UR20] ;  /* 0x00001408120085b4 */ /* 0x0003e20008011000 */
[----:B------:R3:W-:Y:S01]  /*5630*/  @!P1 SYNCS.ARRIVE.TRANS64.RED.A0TR RZ, [UR5+0xd0], R7 ;  /* 0x0000d007ffff99a7 */ /* 0x0007e20008300405 */
[----:B------:R-:W-:Y:S01]  /*5640*/  SYNCS.ARRIVE.TRANS64.RED.A1T0 RZ, [UR4], RZ ;  /* 0x000000ffffff79a7 */ /* 0x000fe20008100404 */
[----:B------:R-:W-:Y:S04]  /*5650*/  UIADD3 UR4, UPT, UPT, UR6, 0x1, URZ ;  /* 0x0000000106047890 */ /* 0x000fe8000fffe0ff */
[----:B------:R-:W-:Y:S04]  /*5660*/  UISETP.NE.AND UP0, UPT, UR4, 0x3, UPT ;  /* 0x000000030400788c */ /* 0x000fe8000bf05270 */
[----:B------:R-:W-:Y:S06]  /*5670*/  USEL UR5, URZ, 0x1, UP0 ;  /* 0x00000001ff057887 */ /* 0x000fec0008000000 */
[----:B------:R-:W-:Y:S01]  /*5680*/  LOP3.LUT R15, R15, UR5, RZ, 0x3c, !PT ;  /* 0x000000050f0f7c12 */ /* 0x000fe2000f8e3cff */
[----:B-1----:R-:W-:Y:S01]  /*5690*/  USEL UR12, UR4, URZ, UP0 ;  /* 0x000000ff040c7287 */ /* 0x002fe20008000000 */
[----:B------:R-:W-:Y:S11]  /*56a0*/  BRA.U UP1, `(.L_x_93) ;  /* 0xfffffff101f07547 */ /* 0x000ff6000b83ffff */
[----:B------:R-:W-:Y:S01]  /*56b0*/  UIADD3 UR24, UPT, UPT, UR24, 0xe8, URZ ;  /* 0x000000e818187890 */ /* 0x000fe2000fffe0ff */
[----:B----4-:R-:W-:-:S03]  /*56c0*/  SHF.L.U32 R2, R15, 0x1f, RZ ;  /* 0x0000001f0f027819 */ /* 0x010fc600000006ff */
[----:B------:R-:W-:-:S09]  /*56d0*/  ULEA UR4, UR12, UR24, 0x3 ;  /* 0x000000180c047291 */ /* 0x000fd2000f8e18ff */
[----:B------:R-:W1:Y:S02]  /*56e0*/  SYNCS.PHASECHK.TRANS64.TRYWAIT P0, [UR4], R2 ;  /* 0x00000002ff0075a7 */ /* 0x000e640008001104 */
[----:B-1----:R-:W-:Y:S05]  /*56f0*/  @!P0 BRA `(.L_x_94) ;  /* 0x0000003000d48947 */ /* 0x002fea0003800000 */
.L_x_184:
        /* <DEDUP_REMOVED lines=9> */
.L_x_186:
[----:B------:R-:W-:-:S04]  /*5790*/  UIADD3 UR4, UPT, UPT, UR4, 0x1, URZ ;  /* 0x0000000104047890 */ /* 0x000fc8000fffe0ff */
[----:B------:R-:W-:-:S04]  /*57a0*/  UISETP.NE.AND UP0, UPT, UR4, 0x3, UPT ;  /* 0x000000030400788c */ /* 0x000fc8000bf05270 */
[----:B------:R-:W-:Y:S02]  /*57b0*/  USEL UR5, URZ, 0x1, UP0 ;  /* 0x00000001ff057887 */ /* 0x000fe40008000000 */
[----:B------:R-:W-:-:S04]  /*57c0*/  USEL UR4, UR4, URZ, UP0 ;  /* 0x000000ff04047287 */ /* 0x000fc80008000000 */
[----:B------:R-:W-:Y:S01]  /*57d0*/  ULEA UR4, UR4, UR24, 0x3 ;  /* 0x0000001804047291 */ /* 0x000fe2000f8e18ff */
[----:B-1----:R-:W-:-:S04]  /*57e0*/  LOP3.LUT R2, R15, UR5, RZ, 0x3c, !PT ;  /* 0x000000050f027c12 */ /* 0x002fc8000f8e3cff */
[----:B------:R-:W-:Y:S01]  /*57f0*/  SHF.L.U32 R2, R2, 0x1f, RZ ;  /* 0x0000001f02027819 */ /* 0x000fe200000006ff */
[----:B------:R-:W-:-:S07]  /*5800*/  IMAD.U32 R0, RZ, RZ, UR4 ;  /* 0x00000004ff007e24 */ /* 0x000fce000f8e00ff */
.L_x_96:
[----:B-1----:R1:W2:Y:S02]  /*5810*/  SYNCS.PHASECHK.TRANS64.TRYWAIT P0, [R0+URZ], R2 ;  /* 0x00000002000075a7 */ /* 0x0022a400080011ff */
[----:B--2---:R-:W-:Y:S05]  /*5820*/  @!P0 NANOSLEEP.SYNCS 0x989680 ;  /* 0x009896800000895d */ /* 0x004fea0003900000 */
[----:B------:R-:W2:Y:S02]  /*5830*/  @!P0 SYNCS.PHASECHK.TRANS64 P0, [R0+URZ], R2 ;  /* 0x00000002000085a7 */ /* 0x000ea400080010ff */
[----:B--2---:R-:W-:Y:S05]  /*5840*/  @P0 EXIT ;  /* 0x000000000000094d */ /* 0x004fea0003800000 */
[----:B------:R-:W-:Y:S05]  /*5850*/  BRA `(.L_x_96) ;  /* 0xfffffffc00ec7947 */ /* 0x000fea000383ffff */
.L_x_84:
[----:B------:R-:W-:-:S06]  /*5860*/  UISETP.GE.AND UP0, UPT, UR20, 0x4, UPT ;  /* 0x000000041400788c */ /* 0x000fcc000bf06270 */
[----:B------:R-:W-:-:S13]  /*5870*/  PLOP3.LUT P0, PT, PT, PT, UP0, 0x80, 0x8 ;  /* 0x000000000008781c */ /* 0x000fda0003f0f008 */
[----:B------:R-:W-:Y:S05]  /*5880*/  @!P0 EXIT ;  /* 0x000000000000894d */ /* 0x000fea0003800000 */
[----:B------:R-:W-:Y:S01]  /*5890*/  BAR.SYNC.DEFER_BLOCKING 0x6, 0xa0 ;  /* 0x0182800000007b1d */ /* 0x000fe20000010000 */
[C---:B------:R-:W-:Y:S01]  /*58a0*/  IMAD.SHL.U32 R5, R58.reuse, 0x20, RZ ;  /* 0x000000203a057824 */ /* 0x040fe200078e00ff */
[----:B------:R-:W-:Y:S01]  /*58b0*/  SHF.R.U32.HI R6, RZ, 0x1, R58 ;  /* 0x00000001ff067819 */ /* 0x000fe2000001163a */
[C---:B------:R-:W-:Y:S01]  /*58c0*/  IMAD.SHL.U32 R4, R58.reuse, 0x10, RZ ;  /* 0x000000103a047824 */ /* 0x040fe200078e00ff */
[C---:B------:R-:W-:Y:S01]  /*58d0*/  LOP3.LUT P0, RZ, R58.reuse, 0x4, RZ, 0xc0, !PT ;  /* 0x000000043aff7812 */ /* 0x040fe2000780c0ff */
[C---:B------:R-:W-:Y:S01]  /*58e0*/  IMAD.U32 R23, R58.reuse, 0x10000, RZ ;  /* 0x000100003a177824 */ /* 0x040fe200078e00ff */
[----:B------:R-:W-:Y:S02]  /*58f0*/  UMOV UR44, 0x400 ;  /* 0x00000400002c7882 */ /* 0x000fe40000000000 */
[----:B------:R-:W1:Y:S01]  /*5900*/  LDC.64 R44, c[0x0][0x888] ;  /* 0x00022200ff2c7b82 */ /* 0x000e620000000a00 */
[----:B------:R-:W-:Y:S01]  /*5910*/  ULEA UR44, UR54, UR44, 0x18 ;  /* 0x0000002c362c7291 */ /* 0x000fe2000f8ec0ff */
[----:B------:R-:W-:Y:S01]  /*5920*/  LOP3.LUT R7, R5, 0xc0, RZ, 0xc0, !PT ;  /* 0x000000c005077812 */ /* 0x000fe200078ec0ff */
[----:B------:R-:W-:Y:S01]  /*5930*/  IMAD.SHL.U32 R48, R58, 0x4, RZ ;  /* 0x000000043a307824 */ /* 0x000fe200078e00ff */
[----:B------:R-:W-:Y:S01]  /*5940*/  LOP3.LUT R4, R4, 0x600, RZ, 0xc0, !PT ;  /* 0x0000060004047812 */ /* 0x000fe200078ec0ff */
[----:B------:R-:W-:Y:S01]  /*5950*/  UIADD3 UR4, UPT, UPT, UR44, 0x200, URZ ;  /* 0x000002002c047890 */ /* 0x000fe2000fffe0ff */
[----:B------:R-:W-:Y:S01]  /*5960*/  LOP3.LUT R6, R7, 0x8, R6, 0xf8, !PT ;  /* 0x0000000807067812 */ /* 0x000fe200078ef806 */
[----:B------:R-:W-:Y:S01]  /*5970*/  IMAD.MOV.U32 R57, RZ, RZ, 0x10 ;  /* 0x00000010ff397424 */ /* 0x000fe200078e00ff */
[----:B------:R-:W2:Y:S01]  /*5980*/  LDC.64 R46, c[0x0][0x890] ;  /* 0x00022400ff2e7b82 */ /* 0x000ea20000000a00 */
[--C-:B------:R-:W-:Y:S01]  /*5990*/  LOP3.LUT R4, R4, 0x20, R5.reuse, 0xf8, !PT ;  /* 0x0000002004047812 */ /* 0x100fe200078ef805 */
[----:B------:R-:W-:Y:S01]  /*59a0*/  IMAD.MOV.U32 R22, RZ, RZ, RZ ;  /* 0x000000ffff167224 */ /* 0x000fe200078e00ff */
[----:B------:R-:W-:Y:S01]  /*59b0*/  LOP3.LUT R23, R23, 0x600000, RZ, 0xc0, !PT ;  /* 0x0060000017177812 */ /* 0x000fe200078ec0ff */
[----:B------:R-:W-:Y:S01]  /*59c0*/  IMAD.MOV.U32 R56, RZ, RZ, RZ ;  /* 0x000000ffff387224 */ /* 0x000fe200078e00ff */
[----:B------:R-:W-:Y:S01]  /*59d0*/  LOP3.LUT R48, R6, 0x18, R48, 0x78, !PT ;  /* 0x0000001806307812 */ /* 0x000fe200078e7830 */
[----:B------:R-:W-:Y:S01]  /*59e0*/  IMAD.U32 R60, RZ, RZ, UR4 ;  /* 0x00000004ff3c7e24 */ /* 0x000fe2000f8e00ff */
[----:B------:R-:W-:Y:S01]  /*59f0*/  LOP3.LUT R4, R4, 0x100, R5, 0xf8, !PT ;  /* 0x0000010004047812 */ /* 0x000fe200078ef805 */
[----:B------:R-:W3:Y:S01]  /*5a00*/  LDC.64 R42, c[0x0][0x8b0] ;  /* 0x00022c00ff2a7b82 */ /* 0x000ee20000000a00 */
[----:B------:R-:W4:Y:S01]  /*5a10*/  LDS R0, [UR44+0x1c0] ;  /* 0x0001c02cff007984 */ /* 0x000f220008000800 */
[----:B------:R-:W-:-:S02]  /*5a20*/  LOP3.LUT R58, R58, 0x60, RZ, 0xc0, !PT ;  /* 0x000000603a3a7812 */ /* 0x000fc400078ec0ff */
[----:B------:R-:W-:Y:S02]  /*5a30*/  CS2R R54, SRZ ;  /* 0x0000000000367805 */ /* 0x000fe4000001ff00 */
[----:B------:R-:W-:Y:S01]  /*5a40*/  LOP3.LUT R48, R4, R48, RZ, 0xfc, !PT ;  /* 0x0000003004307212 */ /* 0x000fe200078efcff */
[----:B------:R-:W1:Y:S01]  /*5a50*/  LDCU UR63, c[0x0][0x370] ;  /* 0x00006e00ff3f77ac */ /* 0x000e620008000800 */
[----:B------:R-:W-:Y:S01]  /*5a60*/  SEL R57, R57, 0xfffffff0, !P0 ;  /* 0xfffffff039397807 */ /* 0x000fe20004000000 */
[----:B------:R-:W1:Y:S01]  /*5a70*/  LDC.64 R40, c[0x0][0x8a8] ;  /* 0x00022a00ff287b82 */ /* 0x000e620000000a00 */
[----:B------:R-:W1:Y:S01]  /*5a80*/  LDCU UR41, c[0x0][0xb0c] ;  /* 0x00016180ff2977ac */ /* 0x000e620008000800 */
[----:B------:R-:W1:Y:S01]  /*5a90*/  LDCU UR39, c[0x0][0xb30] ;  /* 0x00016600ff2777ac */ /* 0x000e620008000800 */
[----:B------:R-:W1:Y:S01]  /*5aa0*/  LDCU.64 UR60, c[0x0][0x888] ;  /* 0x00011100ff3c77ac */ /* 0x000e620008000a00 */
[----:B------:R-:W1:Y:S01]  /*5ab0*/  LDCU.64 UR42, c[0x0][0xb28] ;  /* 0x00016500ff2a77ac */ /* 0x000e620008000a00 */
[----:B------:R-:W1:Y:S01]  /*5ac0*/  LDCU.128 UR56, c[0x0][0xb10] ;  /* 0x00016200ff3877ac */ /* 0x000e620008000c00 */
[----:B------:R-:W1:Y:S01]  /*5ad0*/  LDCU UR62, c[0x0][0x374] ;  /* 0x00006e80ff3e77ac */ /* 0x000e620008000800 */
[----:B------:R-:W-:Y:S01]  /*5ae0*/  UMOV UR55, 0x1 ;  /* 0x0000000100377882 */ /* 0x000fe20000000000 */
[----:B------:R-:W-:Y:S01]  /*5af0*/  UMOV UR46, URZ ;  /* 0x000000ff002e7c82 */ /* 0x000fe20008000000 */
[----:B------:R-:W-:Y:S01]  /*5b00*/  UMOV UR53, URZ ;  /* 0x000000ff00357c82 */ /* 0x000fe20008000000 */
[----:B------:R-:W-:Y:S01]  /*5b10*/  UMOV UR52, URZ ;  /* 0x000000ff00347c82 */ /* 0x000fe20008000000 */
[----:B--2-4-:R-:W-:-:S07]  /*5b20*/  IMAD.IADD R23, R0, 0x1, R23 ;  /* 0x0000000100177824 */ /* 0x014fce00078e0217 */
.L_x_127:
[C---:B------:R-:W-:Y:S02]  /*5b30*/  LEA R0, R54.reuse, UR44, 0x3 ;  /* 0x0000002c36007c11 */ /* 0x040fe4000f8e18ff */
[----:B------:R-:W-:Y:S02]  /*5b40*/  SHF.L.U32 R2, R55, 0x1f, RZ ;  /* 0x0000001f37027819 */ /* 0x000fe400000006ff */
[----:B-1----:R-:W-:Y:S02]  /*5b50*/  LEA R4, R54, UR44, 0x4 ;  /* 0x0000002c36047c11 */ /* 0x002fe4000f8e20ff */
[----:B------:R-:W2:Y:S02]  /*5b60*/  SYNCS.PHASECHK.TRANS64.TRYWAIT P0, [R0+URZ+0x110], R2 ;  /* 0x00011002000075a7 */ /* 0x000ea400080011ff */
[----:B--2---:R-:W-:Y:S05]  /*5b70*/  @!P0 BRA `(.L_x_97) ;  /* 0x0000002c00e48947 */ /* 0x004fea0003800000 */
.L_x_187:
[----:B------:R-:W-:Y:S01]  /*5b80*/  R2UR UR7, R59 ;  /* 0x000000003b0772ca */ /* 0x000fe200000e0000 */
[----:B------:R-:W4:Y:S01]  /*5b90*/  LDS.128 R4, [R4+0x1a0] ;  /* 0x0001a00004047984 */ /* 0x000f220000000c00 */
[----:B--2---:R-:W-:Y:S01]  /*5ba0*/  VIADD R0, R0, 0x120 ;  /* 0x0000012000007836 */ /* 0x004fe20000000000 */
[----:B------:R-:W-:Y:S04]  /*5bb0*/  UISETP.GE.AND UP0, UPT, UR40, 0x1, UPT ;  /* 0x000000012800788c */ /* 0x000fe8000bf06270 */
[----:B------:R-:W-:Y:S01]  /*5bc0*/  PRMT R0, RZ, 0x654, R0 ;  /* 0x00000654ff007816 */ /* 0x000fe20000000000 */
[----:B------:R-:W-:Y:S01]  /*5bd0*/  @!PT LDS RZ, [RZ] ;  /* 0x00000000fffff984 */ /* 0x000fe20000000800 */
[----:B------:R-:W-:Y:S01]  /*5be0*/  @!PT LDS RZ, [RZ] ;  /* 0x00000000fffff984 */ /* 0x000fe20000000800 */
[----:B------:R-:W-:Y:S01]  /*5bf0*/  @!PT LDS RZ, [RZ] ;  /* 0x00000000fffff984 */ /* 0x000fe20000000800 */
[----:B------:R-:W-:Y:S01]  /*5c00*/  @!PT LDS RZ, [RZ] ;  /* 0x00000000fffff984 */ /* 0x000fe20000000800 */
[----:B------:R2:W-:Y:S06]  /*5c10*/  MEMBAR.ALL.CTA ;  /* 0x0000000000007992 */ /* 0x0005ec0000008000 */
[----:B--2---:R-:W2:Y:S02]  /*5c20*/  FENCE.VIEW.ASYNC.S ;  /* 0x00000000000073c6 */ /* 0x004ea40000000000 */
[----:B--2---:R2:W-:Y:S01]  /*5c30*/  SYNCS.ARRIVE.TRANS64.RED.A1T0 RZ, [R0+URZ], RZ ;  /* 0x000000ff00ff79a7 */ /* 0x0045e200081004ff */
[----:B----4-:R-:W-:Y:S11]  /*5c40*/  LOP3.LUT P0, RZ, R6, 0x1, RZ, 0xc0, !PT ;  /* 0x0000000106ff7812 */ /* 0x010ff6000780c0ff */
[----:B------:R-:W-:Y:S02]  /*5c50*/  @!UPT UIADD3 URZ, UPT, UPT, URZ, URZ, URZ ;  /* 0x000000fffffff290 */ /* 0x000fe4000fffe0ff */
[----:B------:R-:W-:Y:S01]  /*5c60*/  VOTEU.ANY UP1, P0 ;  /* 0x0000000000ff7886 */ /* 0x000fe20000020100 */
[----:B------:R-:W-:Y:S01]  /*5c70*/  PLOP3.LUT P0, PT, PT, PT, UP1, 0x80, 0x8 ;  /* 0x000000000008781c */ /* 0x000fe20003f0f018 */
[----:B------:R-:W-:Y:S06]  /*5c80*/  UP2UR UR4, UPR, URZ, 0x2 ;  /* 0x00000002ff047883 */ /* 0x000fec0008000000 */
[----:B------:R-:W-:Y:S06]  /*5c90*/  IMAD.U32 R61, RZ, RZ, UR4 ;  /* 0x00000004ff3d7e24 */ /* 0x000fec000f8e00ff */
[----:B------:R-:W-:Y:S02]  /*5ca0*/  @P0 SHF.R.U32.HI R2, RZ, 0x10, R5 ;  /* 0x00000010ff020819 */ /* 0x000fe40000011605 */
[----:B------:R-:W-:Y:S02]  /*5cb0*/  @P0 MOV R3, R4 ;  /* 0x0000000400030202 */ /* 0x000fe40000000f00 */
[----:B------:R-:W-:Y:S02]  /*5cc0*/  @P0 R2UR UR4, R2 ;  /* 0x00000000020402ca */ /* 0x000fe400000e0000 */
[----:B------:R-:W-:Y:S02]  /*5cd0*/  @P0 LOP3.LUT R4, R5, 0xffff, RZ, 0xc0, !PT ;  /* 0x0000ffff05040812 */ /* 0x000fe400078ec0ff */
[----:B------:R-:W-:Y:S02]  /*5ce0*/  @P0 R2UR UR6, R3 ;  /* 0x00000000030602ca */ /* 0x000fe400000e0000 */
[----:B------:R-:W-:Y:S07]  /*5cf0*/  @P0 R2UR UR5, R4 ;  /* 0x00000000040502ca */ /* 0x000fee00000e0000 */
[----:B------:R-:W-:Y:S02]  /*5d00*/  @UP1 UMOV UR7, UR4 ;  /* 0x0000000400071c82 */ /* 0x000fe40008000000 */
[----:B------:R-:W-:Y:S02]  /*5d10*/  IMAD.U32 R59, RZ, RZ, UR7 ;  /* 0x00000007ff3b7e24 */ /* 0x000fe4000f8e00ff */
[----:B------:R-:W-:Y:S02]  /*5d20*/  @UP1 UMOV UR38, UR6 ;  /* 0x0000000600261c82 */ /* 0x000fe40008000000 */
[----:B------:R-:W-:Y:S01]  /*5d30*/  @UP1 UMOV UR37, UR5 ;  /* 0x0000000500251c82 */ /* 0x000fe20008000000 */
[----:B--2---:R-:W-:Y:S05]  /*5d40*/  BRA.U !UP0, `(.L_x_98) ;  /* 0x0000000108cc7547 */ /* 0x004fea000b800000 */
[----:B------:R-:W2:Y:S01]  /*5d50*/  LDCU UR12, c[0x0][0xb20] ;  /* 0x00016400ff0c77ac */ /* 0x000ea20008000800 */
[----:B-1----:R-:W-:Y:S02]  /*5d60*/  UIMAD.WIDE.U32 UR4, UR62, UR59, URZ ;  /* 0x0000003b3e0472a5 */ /* 0x002fe4000f8e00ff */
[----:B------:R-:W-:Y:S02]  /*5d70*/  UIMAD.WIDE.U32 UR6, UR63, UR56, URZ ;  /* 0x000000383f0672a5 */ /* 0x000fe4000f8e00ff */
[----:B------:R-:W-:Y:S02]  /*5d80*/  UISETP.NE.AND UP0, UPT, UR58, 0x1, UPT ;  /* 0x000000013a00788c */ /* 0x000fe4000bf05270 */
[----:B------:R-:W-:Y:S02]  /*5d90*/  UIMAD.WIDE.U32 UR8, UR37, UR59, URZ ;  /* 0x0000003b250872a5 */ /* 0x000fe4000f8e00ff */
[----:B------:R-:W-:Y:S02]  /*5da0*/  UIMAD.WIDE.U32 UR10, UR38, UR56, URZ ;  /* 0x00000038260a72a5 */ /* 0x000fe4000f8e00ff */
[----:B------:R-:W-:Y:S02]  /*5db0*/  UISETP.NE.AND UP1, UPT, UR41, 0x1, UPT ;  /* 0x000000012900788c */ /* 0x000fe4000bf25270 */
[----:B------:R-:W-:Y:S01]  /*5dc0*/  UISETP.NE.AND UP2, UPT, UR40, 0x1, UPT ;  /* 0x000000012800788c */ /* 0x000fe2000bf45270 */
[----:B------:R-:W-:Y:S02]  /*5dd0*/  UMOV UR4, UR5 ;  /* 0x0000000500047c82 */ /* 0x000fe40008000000 */
[----:B--2---:R-:W-:Y:S03]  /*5de0*/  USHF.R.U32.HI UR5, URZ, UR12, UR4 ;  /* 0x0000000cff057299 */ /* 0x004fe60008011604 */
[----:B------:R-:W-:Y:S02]  /*5df0*/  UMOV UR4, UR7 ;  /* 0x0000000700047c82 */ /* 0x000fe40008000000 */
[----:B------:R-:W-:Y:S02]  /*5e00*/  USHF.R.U32.HI UR7, URZ, UR57, UR4 ;  /* 0x00000039ff077299 */ /* 0x000fe40008011604 */
[----:B------:R-:W-:Y:S02]  /*5e10*/  USEL UR4, UR62, UR5, !UP0 ;  /* 0x000000053e047287 */ /* 0x000fe4000c000000 */
[----:B------:R-:W-:Y:S01]  /*5e20*/  USEL UR7, UR63, UR7, !UP1 ;  /* 0x000000073f077287 */ /* 0x000fe2000c800000 */
[----:B------:R-:W-:Y:S01]  /*5e30*/  UMOV UR5, UR9 ;  /* 0x0000000900057c82 */ /* 0x000fe20008000000 */
[----:B------:R-:W-:Y:S02]  /*5e40*/  UIMAD.WIDE.U32 UR8, UR4, UR42, URZ ;  /* 0x0000002a040872a5 */ /* 0x000fe4000f8e00ff */
[----:B------:R-:W-:Y:S03]  /*5e50*/  USHF.R.U32.HI UR6, URZ, UR12, UR5 ;  /* 0x0000000cff067299 */ /* 0x000fe60008011605 */
[----:B------:R-:W-:Y:S01]  /*5e60*/  UMOV UR5, UR11 ;  /* 0x0000000b00057c82 */ /* 0x000fe20008000000 */
[----:B------:R-:W-:Y:S02]  /*5e70*/  UIMAD.WIDE.U32 UR10, UR7, UR42, URZ ;  /* 0x0000002a070a72a5 */ /* 0x000fe4000f8e00ff */
[----:B------:R-:W-:Y:S02]  /*5e80*/  USHF.R.U32.HI UR12, URZ, UR57, UR5 ;  /* 0x00000039ff0c7299 */ /* 0x000fe40008011605 */
[----:B------:R-:W-:Y:S01]  /*5e90*/  USEL UR6, UR37, UR6, !UP0 ;  /* 0x0000000625067287 */ /* 0x000fe2000c000000 */
[----:B------:R-:W-:Y:S02]  /*5ea0*/  UMOV UR5, UR9 ;  /* 0x0000000900057c82 */ /* 0x000fe40008000000 */
[----:B------:R-:W-:Y:S01]  /*5eb0*/  UMOV UR10, UR11 ;  /* 0x0000000b000a7c82 */ /* 0x000fe20008000000 */
[----:B------:R-:W-:Y:S02]  /*5ec0*/  @UP2 USHF.R.U32.HI UR4, URZ, UR43, UR5 ;  /* 0x0000002bff042299 */ /* 0x000fe40008011605 */
[----:B------:R-:W-:Y:S02]  /*5ed0*/  @UP2 USHF.R.U32.HI UR7, URZ, UR43, UR10 ;  /* 0x0000002bff072299 */ /* 0x000fe4000801160a */
[----:B------:R-:W-:Y:S02]  /*5ee0*/  UIMAD UR4, UR40, UR4, URZ ;  /* 0x00000004280472a4 */ /* 0x000fe4000f8e02ff */
[----:B------:R-:W-:Y:S02]  /*5ef0*/  UIMAD.WIDE.U32 UR10, UR6, UR42, URZ ;  /* 0x0000002a060a72a5 */ /* 0x000fe4000f8e00ff */
[----:B------:R-:W-:Y:S02]  /*5f00*/  USEL UR5, UR38, UR12, !UP1 ;  /* 0x0000000c26057287 */ /* 0x000fe4000c800000 */
[----:B------:R-:W-:Y:S02]  /*5f10*/  UIMAD UR8, UR40, UR7, URZ ;  /* 0x00000007280872a4 */ /* 0x000fe4000f8e02ff */
[----:B------:R-:W-:Y:S03]  /*5f20*/  UISETP.GE.AND UP0, UPT, UR6, UR4, UPT ;  /* 0x000000040600728c */ /* 0x000fe6000bf06270 */
[----:B------:R-:W-:Y:S01]  /*5f30*/  UMOV UR4, UR11 ;  /* 0x0000000b00047c82 */ /* 0x000fe20008000000 */
[----:B------:R-:W-:Y:S02]  /*5f40*/  UISETP.GE.OR UP0, UPT, UR5, UR8, UP0 ;  /* 0x000000080500728c */ /* 0x000fe40008706670 */
[----:B------:R-:W-:Y:S02]  /*5f50*/  USHF.R.U32.HI UR4, URZ, UR43, UR4 ;  /* 0x0000002bff047299 */ /* 0x000fe40008011604 */
[----:B------:R-:W-:Y:S02]  /*5f60*/  UIMAD.WIDE.U32 UR8, UR5, UR42, URZ ;  /* 0x0000002a050872a5 */ /* 0x000fe4000f8e00ff */
[----:B------:R-:W-:Y:S02]  /*5f70*/  USEL UR11, UR6, UR4, !UP2 ;  /* 0x00000004060b7287 */ /* 0x000fe4000d000000 */
[----:B------:R-:W-:Y:S02]  /*5f80*/  UIADD3 UR8, UPT, UPT, -UR5, URZ, URZ ;  /* 0x000000ff05087290 */ /* 0x000fe4000fffe1ff */
[----:B------:R-:W-:Y:S01]  /*5f90*/  UIADD3 UR10, UPT, UPT, -UR11, URZ, URZ ;  /* 0x000000ff0b0a7290 */ /* 0x000fe2000fffe1ff */
[----:B------:R-:W-:Y:S01]  /*5fa0*/  @!UP0 UMOV UR4, UR9 ;  /* 0x0000000900048c82 */ /* 0x000fe20008000000 */
[----:B------:R-:W-:Y:S02]  /*5fb0*/  UIADD3 UR9, UPT, UPT, -UR6, URZ, URZ ;  /* 0x000000ff06097290 */ /* 0x000fe4000fffe1ff */
[----:B------:R-:W-:Y:S02]  /*5fc0*/  @!UP0 USHF.R.U32.HI UR4, URZ, UR43, UR4 ;  /* 0x0000002bff048299 */ /* 0x000fe40008011604 */
[----:B------:R-:W-:Y:S02]  /*5fd0*/  UIMAD UR10, UR40, UR10, UR6 ;  /* 0x0000000a280a72a4 */ /* 0x000fe4000f8e0206 */
[----:B------:R-:W-:Y:S04]  /*5fe0*/  @!UP0 USEL UR4, UR5, UR4, !UP2 ;  /* 0x0000000405048287 */ /* 0x000fe8000d000000 */
[----:B------:R-:W-:Y:S02]  /*5ff0*/  @!UP0 UIMAD UR10, UR7, UR10, UR4 ;  /* 0x0000000a070a82a4 */ /* 0x000fe4000f8e0204 */
[----:B------:R-:W-:Y:S02]  /*6000*/  @!UP0 UIADD3 UR11, UPT, UPT, UR11, -UR4, URZ ;  /* 0x800000040b0b8290 */ /* 0x000fe4000fffe0ff */
[----:B------:R-:W-:Y:S02]  /*6010*/  UIMAD UR7, UR41, UR8, UR38 ;  /* 0x00000008290772a4 */ /* 0x000fe4000f8e0226 */
[----:B------:R-:W-:Y:S02]  /*6020*/  @!UP0 UIMAD UR6, UR11, UR40, UR5 ;  /* 0x000000280b0682a4 */ /* 0x000fe4000f8e0205 */
[----:B------:R-:W-:Y:S01]  /*6030*/  UIMAD UR4, UR58, UR9, UR37 ;  /* 0x000000093a0472a4 */ /* 0x000fe2000f8e0225 */
[----:B------:R-:W-:Y:S02]  /*6040*/  @!UP0 UMOV UR5, UR10 ;  /* 0x0000000a00058c82 */ /* 0x000fe40008000000 */
[----:B------:R-:W-:Y:S02]  /*6050*/  UIMAD UR38, UR5, UR41, UR7 ;  /* 0x00000029052672a4 */ /* 0x000fe4000f8e0207 */
[----:B------:R-:W-:Y:S11]  /*6060*/  UIMAD UR37, UR6, UR58, UR4 ;  /* 0x0000003a062572a4 */ /* 0x000ff6000f8e0204 */
[----:B------:R-:W-:Y:S01]  /*6070*/  @!UPT UIADD3 URZ, UPT, UPT, URZ, URZ, URZ ;  /* 0x000000fffffff290 */ /* 0x000fe2000fffe0ff */
.L_x_98:
[----:B-1----:R-:W-:Y:S01]  /*6080*/  UISETP.NE.AND UP0, UPT, UR39, 0x1, UPT ;  /* 0x000000012700788c */ /* 0x002fe2000bf05270 */
[----:B------:R-:W-:Y:S01]  /*6090*/  R2UR UR11, R60 ;  /* 0x000000003c0b72ca */ /* 0x000fe200000e0000 */
[----:B------:R-:W-:Y:S01]  /*60a0*/  USHF.L.U32 UR50, UR29, 0x6, URZ ;  /* 0x000000061d327899 */ /* 0x000fe200080006ff */
[----:B------:R-:W-:Y:S01]  /*60b0*/  IADD3 R54, PT, PT, R54, 0x1, RZ ;  /* 0x0000000136367810 */ /* 0x000fe20007ffe0ff */
[----:B------:R-:W-:Y:S07]  /*60c0*/  USHF.L.U32 UR49, UR32, 0x6, URZ ;  /* 0x0000000620317899 */ /* 0x000fee00080006ff */
[----:B------:R-:W1:Y:S01]  /*60d0*/  @!UP0 LDCU.128 UR12, c[0x0][0xb10] ;  /* 0x00016200ff0c87ac */ /* 0x000e620008000c00 */
[----:B------:R-:W2:Y:S01]  /*60e0*/  @!UP0 LDCU UR5, c[0x0][0xb0c] ;  /* 0x00016180ff0587ac */ /* 0x000ea20008000800 */
[----:B------:R-:W4:Y:S01]  /*60f0*/  @!UP0 LDCU UR10, c[0x0][0xb20] ;  /* 0x00016400ff0a87ac */ /* 0x000f220008000800 */
[----:B-1----:R-:W-:Y:S02]  /*6100*/  UIMAD.WIDE.U32 UR8, UR38, UR12, URZ ;  /* 0x0000000c260872a5 */ /* 0x002fe4000f8e00ff */
[----:B------:R-:W-:Y:S02]  /*6110*/  UIMAD.WIDE.U32 UR6, UR37, UR15, URZ ;  /* 0x0000000f250672a5 */ /* 0x000fe4000f8e00ff */
[----:B------:R-:W-:Y:S03]  /*6120*/  @!UP0 UISETP.NE.AND UP1, UPT, UR14, 0x1, UPT ;  /* 0x000000010e00888c */ /* 0x000fe6000bf25270 */
[----:B------:R-:W-:Y:S01]  /*6130*/  @!UP0 UMOV UR4, UR9 ;  /* 0x0000000900048c82 */ /* 0x000fe20008000000 */
[----:B--2---:R-:W-:Y:S02]  /*6140*/  @!UP0 UISETP.NE.AND UP2, UPT, UR5, 0x1, UPT ;  /* 0x000000010500888c */ /* 0x004fe4000bf45270 */
[----:B------:R-:W-:Y:S01]  /*6150*/  @!UP0 USHF.R.U32.HI UR4, URZ, UR13, UR4 ;  /* 0x0000000dff048299 */ /* 0x000fe20008011604 */
[----:B------:R-:W-:Y:S02]  /*6160*/  @!UP0 UMOV UR6, UR7 ;  /* 0x0000000700068c82 */ /* 0x000fe40008000000 */
[----:B----4-:R-:W-:Y:S02]  /*6170*/  @!UP0 USHF.R.U32.HI UR6, URZ, UR10, UR6 ;  /* 0x0000000aff068299 */ /* 0x010fe40008011606 */
[----:B------:R-:W-:Y:S02]  /*6180*/  @!UP0 USEL UR7, UR38, UR4, !UP2 ;  /* 0x0000000426078287 */ /* 0x000fe4000d000000 */
[----:B------:R-:W-:Y:S04]  /*6190*/  @!UP0 USEL UR6, UR37, UR6, !UP1 ;  /* 0x0000000625068287 */ /* 0x000fe8000c800000 */
[----:B------:R-:W-:Y:S02]  /*61a0*/  @!UP0 UIADD3 UR4, UPT, UPT, -UR7, UR6, URZ ;  /* 0x0000000607048290 */ /* 0x000fe4000fffe1ff */
[----:B------:R-:W-:Y:S02]  /*61b0*/  @!UP0 UIADD3 UR6, UPT, UPT, UR7, -UR6, URZ ;  /* 0x8000000607068290 */ /* 0x000fe4000fffe0ff */
[----:B------:R-:W-:Y:S02]  /*61c0*/  @!UP0 UIMAD UR38, UR4, UR5, UR38 ;  /* 0x00000005042682a4 */ /* 0x000fe4000f8e0226 */
[----:B------:R-:W-:Y:S02]  /*61d0*/  @!UP0 UIMAD UR37, UR6, UR14, UR37 ;  /* 0x0000000e062582a4 */ /* 0x000fe4000f8e0225 */
[----:B------:R-:W-:Y:S09]  /*61e0*/  ULOP3.LUT UP0, URZ, UR11, 0x1b0, URZ, 0xc0, !UPT ;  /* 0x000001b00bff7892 */ /* 0x000ff2000f80c0ff */
[----:B------:R-:W-:Y:S05]  /*61f0*/  BRA.U !UP0, `(.L_x_99) ;  /* 0x00000001087c7547 */ /* 0x000fea000b800000 */
[----:B------:R-:W1:Y:S01]  /*6200*/  LDCU.64 UR8, c[0x4][0x80] ;  /* 0x01001000ff0877ac */ /* 0x000e620008000a00 */
[----:B------:R-:W-:Y:S01]  /*6210*/  MOV R2, 0x0 ;  /* 0x0000000000027802 */ /* 0x000fe20000000f00 */
[----:B------:R-:W-:Y:S02]  /*6220*/  HFMA2 R12, -RZ, RZ, 0, 5.9604644775390625e-08 ;  /* 0x00000001ff0c7431 */ /* 0x000fe400000001ff */
[----:B------:R-:W-:Y:S01]  /*6230*/  IMAD.MOV.U32 R8, RZ, RZ, 0x70 ;  /* 0x00000070ff087424 */ /* 0x000fe200078e00ff */
[----:B------:R2:W4:Y:S01]  /*6240*/  LDC.64 R14, c[0x4][R2] ;  /* 0x01000000020e7b82 */ /* 0x0005220000000a00 */
[----:B------:R-:W3:Y:S01]  /*6250*/  LDCU.64 UR6, c[0x4][0x88] ;  /* 0x01001100ff0677ac */ /* 0x000ee20008000a00 */
[----:B------:R-:W-:Y:S01]  /*6260*/  IMAD.MOV.U32 R13, RZ, RZ, RZ ;  /* 0x000000ffff0d7224 */ /* 0x000fe200078e00ff */
[----:B------:R-:W2:Y:S01]  /*6270*/  LDCU.64 UR4, c[0x4][0x8] ;  /* 0x01000100ff0477ac */ /* 0x000ea20008000a00 */
[----:B-1----:R-:W-:Y:S01]  /*6280*/  MOV R5, UR9 ;  /* 0x0000000900057c02 */ /* 0x002fe20008000f00 */
[----:B------:R-:W-:Y:S01]  /*6290*/  IMAD.U32 R4, RZ, RZ, UR8 ;  /* 0x00000008ff047e24 */ /* 0x000fe2000f8e00ff */
[----:B---3--:R-:W-:Y:S01]  /*62a0*/  MOV R7, UR7 ;  /* 0x0000000700077c02 */ /* 0x008fe20008000f00 */
[----:B------:R-:W-:Y:S01]  /*62b0*/  IMAD.U32 R6, RZ, RZ, UR6 ;  /* 0x00000006ff067e24 */ /* 0x000fe2000f8e00ff */
[----:B--2---:R-:W-:Y:S01]  /*62c0*/  MOV R11, UR5 ;  /* 0x00000005000b7c02 */ /* 0x004fe20008000f00 */
[----:B------:R-:W-:Y:S02]  /*62d0*/  IMAD.U32 R10, RZ, RZ, UR4 ;  /* 0x00000004ff0a7e24 */ /* 0x000fe4000f8e00ff */
[----:B------:R-:W-:Y:S07]  /*62e0*/  LEPC R20, `(.L_x_100) ;  /* 0x000000001014794e */ /* 0x000fee0000000000 */
[----:B----45:R-:W-:Y:S05]  /*62f0*/  CALL.ABS.NOINC R14 ;  /* 0x000000000e007343 */ /* 0x030fea0003c00000 */
.L_x_100:
[----:B------:R-:W1:Y:S01]  /*6300*/  LDCU.64 UR8, c[0x4][0x80] ;  /* 0x01001000ff0877ac */ /* 0x000e620008000a00 */
[----:B------:R-:W2:Y:S01]  /*6310*/  LDC.64 R2, c[0x4][R2] ;  /* 0x0100000002027b82 */ /* 0x000ea20000000a00 */
[----:B------:R-:W-:Y:S02]  /*6320*/  HFMA2 R12, -RZ, RZ, 0, 5.9604644775390625e-08 ;  /* 0x00000001ff0c7431 */ /* 0x000fe400000001ff */
[----:B------:R-:W-:Y:S02]  /*6330*/  IMAD.MOV.U32 R8, RZ, RZ, 0x70 ;  /* 0x00000070ff087424 */ /* 0x000fe400078e00ff */
[----:B------:R-:W-:Y:S01]  /*6340*/  IMAD.MOV.U32 R13, RZ, RZ, RZ ;  /* 0x000000ffff0d7224 */ /* 0x000fe200078e00ff */
[----:B------:R-:W3:Y:S01]  /*6350*/  LDCU.64 UR6, c[0x4][0x88] ;  /* 0x01001100ff0677ac */ /* 0x000ee20008000a00 */
[----:B------:R-:W4:Y:S01]  /*6360*/  LDCU.64 UR4, c[0x4][0x8] ;  /* 0x01000100ff0477ac */ /* 0x000f220008000a00 */
[----:B-1----:R-:W-:Y:S02]  /*6370*/  MOV R4, UR8 ;  /* 0x0000000800047c02 */ /* 0x002fe40008000f00 */
[----:B------:R-:W-:Y:S02]  /*6380*/  MOV R5, UR9 ;  /* 0x0000000900057c02 */ /* 0x000fe40008000f00 */
[----:B---3--:R-:W-:Y:S01]  /*6390*/  MOV R7, UR7 ;  /* 0x0000000700077c02 */ /* 0x008fe20008000f00 */
[----:B------:R-:W-:Y:S01]  /*63a0*/  IMAD.U32 R6, RZ, RZ, UR6 ;  /* 0x00000006ff067e24 */ /* 0x000fe2000f8e00ff */
[----:B----4-:R-:W-:Y:S01]  /*63b0*/  MOV R11, UR5 ;  /* 0x00000005000b7c02 */ /* 0x010fe20008000f00 */
[----:B------:R-:W-:Y:S02]  /*63c0*/  IMAD.U32 R10, RZ, RZ, UR4 ;  /* 0x00000004ff0a7e24 */ /* 0x000fe4000f8e00ff */
[----:B------:R-:W-:Y:S07]  /*63d0*/  LEPC R20, `(.L_x_99) ;  /* 0x000000001014794e */ /* 0x000fee0000000000 */
[----:B--2---:R-:W-:Y:S05]  /*63e0*/  CALL.ABS.NOINC R2 ;  /* 0x0000000002007343 */ /* 0x004fea0003c00000 */
.L_x_99:
[----:B------:R-:W-:Y:S02]  /*63f0*/  ISETP.NE.U32.AND P0, PT, RZ, UR60, PT ;  /* 0x0000003cff007c0c */ /* 0x000fe4000bf05070 */
[C---:B------:R-:W-:Y:S02]  /*6400*/  ISETP.NE.U32.AND P1, PT, R46.reuse, RZ, PT ;  /* 0x000000ff2e00720c */ /* 0x040fe40003f25070 */
[----:B------:R-:W-:Y:S02]  /*6410*/  ISETP.NE.U32.AND P4, PT, R46, RZ, PT ;  /* 0x000000ff2e00720c */ /* 0x000fe40003f85070 */
[----:B------:R-:W-:Y:S02]  /*6420*/  ISETP.NE.AND.EX P0, PT, RZ, UR61, PT, P0 ;  /* 0x0000003dff007c0c */ /* 0x000fe4000bf05300 */
[C---:B------:R-:W-:Y:S02]  /*6430*/  ISETP.NE.AND.EX P1, PT, R47.reuse, RZ, PT, P1 ;  /* 0x000000ff2f00720c */ /* 0x040fe40003f25310 */
[----:B------:R-:W-:Y:S02]  /*6440*/  ISETP.NE.AND.EX P4, PT, R47, RZ, P0, P4 ;  /* 0x000000ff2f00720c */ /* 0x000fe40000785340 */
[----:B---3--:R-:W-:Y:S02]  /*6450*/  ISETP.NE.U32.AND P5, PT, R42, RZ, PT ;  /* 0x000000ff2a00720c */ /* 0x008fe40003fa5070 */
[----:B------:R-:W-:Y:S02]  /*6460*/  ISETP.NE.U32.AND P3, PT, RZ, UR60, PT ;  /* 0x0000003cff007c0c */ /* 0x000fe4000bf65070 */
[----:B------:R-:W-:Y:S02]  /*6470*/  PLOP3.LUT P2, PT, PT, PT, PT, 0x8, 0x80 ;  /* 0x000000000080781c */ /* 0x000fe40003f4e170 */
[----:B------:R-:W-:Y:S02]  /*6480*/  ISETP.NE.AND.EX P5, PT, R43, RZ, PT, P5 ;  /* 0x000000ff2b00720c */ /* 0x000fe40003fa5350 */
[----:B------:R-:W-:Y:S03]  /*6490*/  ISETP.NE.AND.EX P3, PT, RZ, UR61, PT, P3 ;  /* 0x0000003dff007c0c */ /* 0x000fe6000bf65330 */
[----:B------:R-:W-:Y:S01]  /*64a0*/  @!P4 PLOP3.LUT P2, PT, P1, PT, PT, 0x80, 0x8 ;  /* 0x000000000008c81c */ /* 0x000fe20000f4f070 */
[----:B------:R-:W-:Y:S01]  /*64b0*/  @!UPT UIADD3 URZ, UPT, UPT, URZ, URZ, URZ ;  /* 0x000000fffffff290 */ /* 0x000fe2000fffe0ff */
[----:B------:R-:W-:Y:S11]  /*64c0*/  @!P1 BRA `(.L_x_101) ;  /* 0x0000000000309947 */ /* 0x000ff60003800000 */
[----:B------:R-:W-:Y:S01]  /*64d0*/  ISETP.NE.U32.AND P0, PT, R44, RZ, PT ;  /* 0x000000ff2c00720c */ /* 0x000fe20003f05070 */
[----:B------:R-:W1:Y:S01]  /*64e0*/  LDCU.64 UR4, c[0x0][0x358] ;  /* 0x00006b00ff0477ac */ /* 0x000e620008000a00 */
[----:B------:R-:W-:Y:S02]  /*64f0*/  IMAD.MOV.U32 R49, RZ, RZ, 0x1 ;  /* 0x00000001ff317424 */ /* 0x000fe400078e00ff */
[----:B------:R-:W-:Y:S11]  /*6500*/  ISETP.NE.AND.EX P0, PT, R45, RZ, PT, P0 ;  /* 0x000000ff2d00720c */ /* 0x000ff60003f05300 */
[----:B------:R-:W-:Y:S02]  /*6510*/  @!UPT UIADD3 URZ, UPT, UPT, URZ, URZ, URZ ;  /* 0x000000fffffff290 */ /* 0x000fe4000fffe0ff */
[----:B------:R-:W2:Y:S01]  /*6520*/  @P0 LDC.64 R2, c[0x0][0x888] ;  /* 0x00022200ff020b82 */ /* 0x000ea20000000a00 */
[----:B------:R-:W-:Y:S04]  /*6530*/  @P0 IMAD R0, R46, UR36, RZ ;  /* 0x000000242e000c24 */ /* 0x000fe8000f8e02ff */
[----:B--2---:R-:W-:Y:S04]  /*6540*/  @P0 IMAD.WIDE R2, R0, 0x4, R2 ;  /* 0x0000000400020825 */ /* 0x004fe800078e0202 */
[----:B------:R-:W-:Y:S01]  /*6550*/  HFMA2 R0, -RZ, RZ, 0, 5.9604644775390625e-08 ;  /* 0x00000001ff007431 */ /* 0x000fe200000001ff */
[----:B-1---5:R1:W5:Y:S04]  /*6560*/  @P0 LDG.E R26, desc[UR4][R2.64] ;  /* 0x00000004021a0981 */ /* 0x022368000c1e1900 */
[----:B------:R-:W-:Y:S01]  /*6570*/  @!P0 PRMT R49, R0, 0x7610, R49 ;  /* 0x0000761000318816 */ /* 0x000fe20000000031 */
[----:B-1----:R-:W2:Y:S06]  /*6580*/  @!P0 LDC R26, c[0x0][0x880] ;  /* 0x00022000ff1a8b82 */ /* 0x002eac0000000800 */
.L_x_101:
[----:B------:R-:W-:Y:S05]  /*6590*/  @!P5 BRA `(.L_x_102) ;  /* 0x000000000024d947 */ /* 0x000fea0003800000 */
[----:B------:R-:W-:Y:S01]  /*65a0*/  ISETP.NE.U32.AND P0, PT, R40, RZ, PT ;  /* 0x000000ff2800720c */ /* 0x000fe20003f05070 */
[----:B------:R-:W1:Y:S03]  /*65b0*/  LDCU.64 UR4, c[0x0][0x358] ;  /* 0x00006b00ff0477ac */ /* 0x000e660008000a00 */
[----:B------:R-:W-:Y:S11]  /*65c0*/  ISETP.NE.AND.EX P0, PT, R41, RZ, PT, P0 ;  /* 0x000000ff2900720c */ /* 0x000ff60003f05300 */
[----:B------:R-:W-:Y:S02]  /*65d0*/  @!UPT UIADD3 URZ, UPT, UPT, URZ, URZ, URZ ;  /* 0x000000fffffff290 */ /* 0x000fe4000fffe0ff */
[----:B------:R-:W3:Y:S01]  /*65e0*/  @P0 LDC.64 R2, c[0x0][0x8a8] ;  /* 0x00022a00ff020b82 */ /* 0x000ee20000000a00 */
[----:B------:R-:W-:Y:S04]  /*65f0*/  @P0 IMAD R0, R42, UR36, RZ ;  /* 0x000000242a000c24 */ /* 0x000fe8000f8e02ff */
[----:B---3--:R-:W-:Y:S05]  /*6600*/  @P0 IMAD.WIDE R2, R0, 0x4, R2 ;  /* 0x0000000400020825 */ /* 0x008fea00078e0202 */
[----:B-1---5:R1:W5:Y:S02]  /*6610*/  @P0 LDG.E R24, desc[UR4][R2.64] ;  /* 0x0000000402180981 */ /* 0x022364000c1e1900 */
[----:B-1----:R-:W3:Y:S02]  /*6620*/  @!P0 LDC R24, c[0x0][0x8a0] ;  /* 0x00022800ff188b82 */ /* 0x002ee40000000800 */
.L_x_102:
[----:B--2--5:R-:W-:Y:S01]  /*6630*/  FSETP.NEU.AND P0, PT, R26, RZ, PT ;  /* 0x000000ff1a00720b */ /* 0x024fe20003f0d000 */
[----:B------:R-:W-:Y:S01]  /*6640*/  IMAD.U32 R2, RZ, RZ, UR46 ;  /* 0x0000002eff027e24 */ /* 0x000fe2000f8e00ff */
[----:B------:R-:W-:Y:S01]  /*6650*/  SEL R5, RZ, 0xffffffff, P3 ;  /* 0xffffffffff057807 */ /* 0x000fe20001800000 */
[----:B------:R-:W-:Y:S01]  /*6660*/  ULOP3.LUT UR4, UR55, 0x1, URZ, 0x3c, !UPT ;  /* 0x0000000137047892 */ /* 0x000fe2000f8e3cff */
[----:B------:R-:W-:Y:S01]  /*6670*/  @!P4 LOP3.LUT P3, RZ, R49, 0xff, RZ, 0xc0, !PT ;  /* 0x000000ff31ffc812 */ /* 0x000fe2000786c0ff */
[----:B------:R-:W-:Y:S01]  /*6680*/  BSSY B1, `(.L_x_103) ;  /* 0x000003c000017945 */ /* 0x000fe20003800000 */
[----:B------:R-:W-:Y:S01]  /*6690*/  @!P4 SEL R0, RZ, 0xffffffff, P0 ;  /* 0xffffffffff00c807 */ /* 0x000fe20000000000 */
[----:B------:R-:W-:Y:S01]  /*66a0*/  IMAD.MOV.U32 R66, RZ, RZ, 0x1 ;  /* 0x00000001ff427424 */ /* 0x000fe200078e00ff */
[----:B------:R-:W-:Y:S01]  /*66b0*/  LEA R2, R2, UR44, 0x3 ;  /* 0x0000002c02027c11 */ /* 0x000fe2000f8e18ff */
[----:B------:R-:W-:Y:S01]  /*66c0*/  IMAD.U32 R64, RZ, RZ, UR4 ;  /* 0x00000004ff407e24 */ /* 0x000fe2000f8e00ff */
[----:B------:R-:W-:Y:S01]  /*66d0*/  @P2 SEL R0, R5, R0, !P3 ;  /* 0x0000000005002207 */ /* 0x000fe20005800000 */
[----:B------:R-:W-:Y:S01]  /*66e0*/  IMAD.U32 R65, RZ, RZ, UR46 ;  /* 0x0000002eff417e24 */ /* 0x000fe2000f8e00ff */
[----:B------:R-:W-:Y:S02]  /*66f0*/  LEA R27, R22, UR44, 0x3 ;  /* 0x0000002c161b7c11 */ /* 0x000fe4000f8e18ff */
[----:B------:R-:W-:Y:S02]  /*6700*/  CS2R R38, SRZ ;  /* 0x0000000000267805 */ /* 0x000fe4000001ff00 */
[----:B------:R-:W-:Y:S02]  /*6710*/  @!P4 LOP3.LUT R0, R0, 0x1, RZ, 0xc0, !PT ;  /* 0x000000010000c812 */ /* 0x000fe400078ec0ff */
[----:B------:R-:W-:Y:S02]  /*6720*/  CS2R R36, SRZ ;  /* 0x0000000000247805 */ /* 0x000fe4000001ff00 */
[----:B------:R-:W-:Y:S02]  /*6730*/  SHF.L.U32 R3, R56, 0x1f, RZ ;  /* 0x0000001f38037819 */ /* 0x000fe400000006ff */
[----:B------:R-:W-:Y:S02]  /*6740*/  CS2R R30, SRZ ;  /* 0x00000000001e7805 */ /* 0x000fe4000001ff00 */
[----:B------:R-:W-:Y:S02]  /*6750*/  ISETP.NE.U32.OR P5, PT, R0, 0x1, P4 ;  /* 0x000000010000780c */ /* 0x000fe400027a5470 */
[----:B------:R-:W-:Y:S02]  /*6760*/  CS2R R28, SRZ ;  /* 0x00000000001c7805 */ /* 0x000fe4000001ff00 */
[----:B------:R-:W-:Y:S02]  /*6770*/  LEA.HI R25, R22, R22, RZ, 0x1 ;  /* 0x0000001616197211 */ /* 0x000fe400078f08ff */
[----:B------:R-:W-:Y:S02]  /*6780*/  LOP3.LUT P4, R53, R49, 0xff, RZ, 0xc0, !PT ;  /* 0x000000ff31357812 */ /* 0x000fe4000788c0ff */
[----:B------:R-:W-:Y:S02]  /*6790*/  SEL R4, RZ, 0xffffffff, P0 ;  /* 0xffffffffff047807 */ /* 0x000fe40000000000 */
[----:B------:R-:W-:Y:S02]  /*67a0*/  P2R R62, PR, RZ, 0x20 ;  /* 0x00000020ff3e7803 */ /* 0x000fe40000000000 */
[----:B------:R-:W-:Y:S02]  /*67b0*/  @P1 SEL R4, R5, R4, !P4 ;  /* 0x0000000405041207 */ /* 0x000fe40006000000 */
[----:B------:R-:W-:Y:S02]  /*67c0*/  @P5 SHF.L.U32 R0, R64, 0x1f, RZ ;  /* 0x0000001f40005819 */ /* 0x000fe400000006ff */
[----:B------:R-:W-:Y:S02]  /*67d0*/  LOP3.LUT R4, R4, 0x1, RZ, 0xc0, !PT ;  /* 0x0000000104047812 */ /* 0x000fe400078ec0ff */
[----:B------:R1:W2:Y:S02]  /*67e0*/  @P5 SYNCS.PHASECHK.TRANS64.TRYWAIT P3, [R2+URZ+0xd0], R0 ;  /* 0x0000d000020055a7 */ /* 0x0002a400080611ff */
[----:B------:R-:W-:Y:S04]  /*67f0*/  ISETP.NE.U32.AND P0, PT, R4, 0x1, PT ;  /* 0x000000010400780c */ /* 0x000fe80003f05070 */
[----:B------:R-:W-:Y:S01]  /*6800*/  P2R R67, PR, RZ, 0x1 ;  /* 0x00000001ff437803 */ /* 0x000fe20000000000 */
[----:B------:R4:W3:Y:S01]  /*6810*/  SYNCS.PHASECHK.TRANS64.TRYWAIT P2, [R27+URZ+0x130], R3 ;  /* 0x000130031b0075a7 */ /* 0x0008e200080411ff */
[C---:B-1----:R-:W-:Y:S01]  /*6820*/  IMAD.SHL.U32 R0, R25.reuse, 0x20, RZ ;  /* 0x0000002019007824 */ /* 0x042fe200078e00ff */
[----:B------:R-:W-:Y:S04]  /*6830*/  LOP3.LUT R25, R25, 0xffe, RZ, 0xc0, !PT ;  /* 0x00000ffe19197812 */ /* 0x000fe800078ec0ff */
[----:B------:R-:W-:Y:S01]  /*6840*/  LOP3.LUT R0, R0, 0xffffffc0, RZ, 0xc0, !PT ;  /* 0xffffffc000007812 */ /* 0x000fe200078ec0ff */
[----:B------:R-:W-:Y:S04]  /*6850*/  IMAD.IADD R25, R22, 0x1, -R25 ;  /* 0x0000000116197824 */ /* 0x000fe800078e0a19 */
[----:B------:R-:W-:Y:S04]  /*6860*/  IMAD.IADD R0, R23, 0x1, R0 ;  /* 0x0000000117007824 */ /* 0x000fe800078e0200 */
[----:B------:R-:W-:Y:S01]  /*6870*/  IMAD R25, R25, 0x100000, R0 ;  /* 0x0010000019197824 */ /* 0x000fe200078e0200 */
[----:B--2---:R-:W-:Y:S01]  /*6880*/  @P5 SEL R66, RZ, 0x1, !P3 ;  /* 0x00000001ff425807 */ /* 0x004fe20005800000 */
[----:B----4-:R-:W-:Y:S06]  /*6890*/  @!P5 BRA `(.L_x_104) ;  /* 0x000000000068d947 */ /* 0x010fec0003800000 */
[----:B------:R-:W-:Y:S01]  /*68a0*/  HFMA2 R31, -RZ, RZ, 0, 0 ;  /* 0x00000000ff1f7431 */ /* 0x000fe200000001ff */
[----:B------:R-:W-:Y:S01]  /*68b0*/  ISETP.NE.AND P0, PT, R66, RZ, PT ;  /* 0x000000ff4200720c */ /* 0x000fe20003f05270 */
[----:B------:R-:W-:Y:S01]  /*68c0*/  IMAD.U32 R0, RZ, RZ, UR46 ;  /* 0x0000002eff007e24 */ /* 0x000fe2000f8e00ff */
[----:B------:R-:W-:Y:S11]  /*68d0*/  BSSY B0, `(.L_x_105) ;  /* 0x0000005000007945 */ /* 0x000ff60003800000 */
[----:B------:R-:W-:Y:S05]  /*68e0*/  @P0 BRA `(.L_x_106) ;  /* 0x00000000000c0947 */ /* 0x000fea0003800000 */
[----:B------:R-:W-:Y:S04]  /*68f0*/  SHF.L.U32 R4, R64, 0x1f, RZ ;  /* 0x0000001f40047819 */ /* 0x000fe800000006ff */
[----:B------:R-:W1:Y:S02]  /*6900*/  SYNCS.PHASECHK.TRANS64.TRYWAIT P0, [R2+URZ+0xd0], R4 ;  /* 0x0000d004020075a7 */ /* 0x000e6400080011ff */
[----:B-1----:R-:W-:Y:S05]  /*6910*/  @!P0 BRA `(.L_x_107) ;  /* 0x0000002000908947 */ /* 0x002fea0003800000 */
.L_x_106:
[----:B------:R-:W-:Y:S05]  /*6920*/  BSYNC B0 ;  /* 0x0000000000007941 */ /* 0x000fea0003800000 */
.L_x_105:
[----:B------:R-:W-:Y:S01]  /*6930*/  ISETP.NE.AND P0, PT, R67, RZ, PT ;  /* 0x000000ff4300720c */ /* 0x000fe20003f05270 */
[----:B------:R-:W-:Y:S01]  /*6940*/  IMAD.MOV.U32 R30, RZ, RZ, RZ ;  /* 0x000000ffff1e7224 */ /* 0x000fe200078e00ff */
[----:B------:R-:W-:Y:S02]  /*6950*/  CS2R R28, SRZ ;  /* 0x00000000001c7805 */ /* 0x000fe4000001ff00 */
[----:B------:R-:W-:Y:S02]  /*6960*/  CS2R R38, SRZ ;  /* 0x0000000000267805 */ /* 0x000fe4000001ff00 */
[----:B------:R-:W-:Y:S07]  /*6970*/  CS2R R36, SRZ ;  /* 0x0000000000247805 */ /* 0x000fee000001ff00 */
[----:B-1----:R-:W-:Y:S01]  /*6980*/  @P0 IMAD R2, R0, 0x800, R48 ;  /* 0x0000080000020824 */ /* 0x002fe200078e0230 */
[----:B------:R-:W-:Y:S05]  /*6990*/  @P0 WARPSYNC.ALL ;  /* 0x0000000000000948 */ /* 0x000fea0003800000 */
[----:B------:R-:W-:Y:S01]  /*69a0*/  @P0 LEA R2, R2, UR44, 0x1 ;  /* 0x0000002c02020c11 */ /* 0x000fe2000f8e08ff */
[----:B------:R-:W-:Y:S04]  /*69b0*/  UIADD3 UR4, UPT, UPT, UR46, 0x1, URZ ;  /* 0x000000012e047890 */ /* 0x000fe8000fffe0ff */
[----:B------:R1:W2:Y:S01]  /*69c0*/  @P0 LDSM.16.M88.4 R28, [R2+0x200] ;  /* 0x00020000021c083b */ /* 0x0002a20000000200 */
[----:B------:R-:W-:Y:S01]  /*69d0*/  UISETP.NE.AND UP0, UPT, UR4, 0x3, UPT ;  /* 0x000000030400788c */ /* 0x000fe2000bf05270 */
[----:B------:R-:W-:Y:S03]  /*69e0*/  @P0 IMAD R0, R57, 0x2, R2 ;  /* 0x0000000239000824 */ /* 0x000fe600078e0202 */
[----:B------:R-:W-:Y:S02]  /*69f0*/  USEL UR5, URZ, 0x1, UP0 ;  /* 0x00000001ff057887 */ /* 0x000fe40008000000 */
[----:B------:R1:W4:Y:S01]  /*6a00*/  @P0 LDSM.16.M88.4 R36, [R0+0x200] ;  /* 0x000200000024083b */ /* 0x0003220000000200 */
[----:B------:R-:W-:Y:S03]  /*6a10*/  USEL UR4, UR4, URZ, UP0 ;  /* 0x000000ff04047287 */ /* 0x000fe60008000000 */
[----:B------:R-:W-:Y:S03]  /*6a20*/  LOP3.LUT R64, R64, UR5, RZ, 0x3c, !PT ;  /* 0x0000000540407c12 */ /* 0x000fe6000f8e3cff */
[----:B------:R-:W-:Y:S02]  /*6a30*/  IMAD.U32 R65, RZ, RZ, UR4 ;  /* 0x00000004ff417e24 */ /* 0x000fe4000f8e00ff */
.L_x_104:
[----:B------:R-:W-:Y:S05]  /*6a40*/  BSYNC B1 ;  /* 0x0000000000017941 */ /* 0x000fea0003800000 */
.L_x_103:
[----:B-1----:R-:W-:Y:S04]  /*6a50*/  SHF.R.U32.HI R0, RZ, 0x15, R25 ;  /* 0x00000015ff007819 */ /* 0x002fe80000011619 */
[----:B------:R-:W-:Y:S01]  /*6a60*/  LOP3.LUT P0, RZ, R0, 0x3, R50, 0x48, !PT ;  /* 0x0000000300ff7812 */ /* 0x000fe20007804832 */
[----:B------:R-:W-:Y:S01]  /*6a70*/  @!UPT UIADD3 URZ, UPT, UPT, URZ, URZ, URZ ;  /* 0x000000fffffff290 */ /* 0x000fe2000fffe0ff */
[----:B---3--:R-:W-:Y:S11]  /*6a80*/  @P2 BRA `(.L_x_108) ;  /* 0x0000000000082947 */ /* 0x008ff60003800000 */
[----:B------:R-:W1:Y:S02]  /*6a90*/  SYNCS.PHASECHK.TRANS64.TRYWAIT P1, [R27+URZ+0x130], R3 ;  /* 0x000130031b0075a7 */ /* 0x000e6400080211ff */
[----:B-1----:R-:W-:Y:S05]  /*6aa0*/  @!P1 BRA `(.L_x_109) ;  /* 0x0000002000409947 */ /* 0x002fea0003800000 */
.L_x_108:
[----:B------:R-:W-:Y:S05]  /*6ab0*/  @!P0 BRA `(.L_x_110) ;  /* 0x0000000000408947 */ /* 0x000fea0003800000 */
[----:B------:R-:W3:Y:S01]  /*6ac0*/  LDCU.64 UR8, c[0x4][0x70] ;  /* 0x01000e00ff0877ac */ /* 0x000ee20008000a00 */
[----:B-1----:R-:W-:Y:S01]  /*6ad0*/  MOV R3, 0x0 ;  /* 0x0000000000037802 */ /* 0x002fe20000000f00 */
[----:B------:R-:W-:Y:S02]  /*6ae0*/  HFMA2 R12, -RZ, RZ, 0, 5.9604644775390625e-08 ;  /* 0x00000001ff0c7431 */ /* 0x000fe400000001ff */
[----:B------:R-:W-:Y:S02]  /*6af0*/  IMAD.MOV.U32 R8, RZ, RZ, 0x192 ;  /* 0x00000192ff087424 */ /* 0x000fe400078e00ff */
[----:B------:R-:W-:Y:S01]  /*6b00*/  IMAD.MOV.U32 R13, RZ, RZ, RZ ;  /* 0x000000ffff0d7224 */ /* 0x000fe200078e00ff */
[----:B------:R-:W1:Y:S01]  /*6b10*/  LDCU.64 UR6, c[0x4][0x78] ;  /* 0x01000f00ff0677ac */ /* 0x000e620008000a00 */
[----:B------:R-:W2:Y:S01]  /*6b20*/  LDC.64 R2, c[0x4][R3] ;  /* 0x0100000003027b82 */ /* 0x000ea20000000a00 */
[----:B------:R-:W5:Y:S01]  /*6b30*/  LDCU.64 UR4, c[0x4][0x10] ;  /* 0x01000200ff0477ac */ /* 0x000f620008000a00 */
[----:B---3--:R-:W-:Y:S01]  /*6b40*/  MOV R5, UR9 ;  /* 0x0000000900057c02 */ /* 0x008fe20008000f00 */
[----:B------:R-:W-:Y:S01]  /*6b50*/  IMAD.U32 R4, RZ, RZ, UR8 ;  /* 0x00000008ff047e24 */ /* 0x000fe2000f8e00ff */
[----:B-1----:R-:W-:Y:S01]  /*6b60*/  MOV R7, UR7 ;  /* 0x0000000700077c02 */ /* 0x002fe20008000f00 */
[----:B------:R-:W-:Y:S01]  /*6b70*/  IMAD.U32 R6, RZ, RZ, UR6 ;  /* 0x00000006ff067e24 */ /* 0x000fe2000f8e00ff */
[----:B-----5:R-:W-:Y:S01]  /*6b80*/  MOV R11, UR5 ;  /* 0x00000005000b7c02 */ /* 0x020fe20008000f00 */
[----:B------:R-:W-:Y:S02]  /*6b90*/  IMAD.U32 R10, RZ, RZ, UR4 ;  /* 0x00000004ff0a7e24 */ /* 0x000fe4000f8e00ff */
[----:B------:R-:W-:Y:S07]  /*6ba0*/  LEPC R20, `(.L_x_110) ;  /* 0x000000001014794e */ /* 0x000fee0000000000 */
[----:B--2-4-:R-:W-:Y:S05]  /*6bb0*/  CALL.ABS.NOINC R2 ;  /* 0x0000000002007343 */ /* 0x014fea0003c00000 */
.L_x_110:
[----:B------:R-:W-:Y:S05]  /*6bc0*/  WARPSYNC.ALL ;  /* 0x0000000000007948 */ /* 0x000fea0003800000 */
[----:B------:R-:W-:Y:S01]  /*6bd0*/  R2UR UR4, R25 ;  /* 0x00000000190472ca */ /* 0x000fe200000e0000 */
[----:B-12---:R-:W-:Y:S01]  /*6be0*/  HADD2.F32 R3, -RZ, R28.H0_H0 ;  /* 0x2000001cff037230 */ /* 0x006fe20000004100 */
[----:B------:R-:W-:Y:S01]  /*6bf0*/  SHF.L.U32 R63, R57, 0x1, RZ ;  /* 0x00000001393f7819 */ /* 0x000fe200000006ff */
[----:B------:R-:W-:Y:S01]  /*6c00*/  HADD2.F32 R20, -RZ, R30.H0_H0 ;  /* 0x2000001eff147230 */ /* 0x000fe20000004100 */
[----:B------:R-:W-:Y:S01]  /*6c10*/  ISETP.NE.AND P0, PT, R58, RZ, PT ;  /* 0x000000ff3a00720c */ /* 0x000fe20003f05270 */
[----:B------:R-:W-:Y:S08]  /*6c20*/  BSSY.RECONVERGENT B0, `(.L_x_111) ;  /* 0x000004e000007945 */ /* 0x000ff00003800200 */
[----:B------:R-:W1:Y:S02]  /*6c30*/  LDTM.16dp256bit.x4 R4, tmem[UR4] ;  /* 0x00000004000479ee */ /* 0x000e640008120000 */
[C---:B-1----:R-:W-:Y:S01]  /*6c40*/  FMUL R0, R24.reuse, R4 ;  /* 0x0000000418007220 */ /* 0x042fe20000400000 */
[----:B------:R-:W-:Y:S02]  /*6c50*/  HADD2.F32 R4, -RZ, R28.H1_H1 ;  /* 0x3000001cff047230 */ /* 0x000fe40000004100 */
[----:B------:R-:W-:Y:S01]  /*6c60*/  FMUL R2, R24, R5 ;  /* 0x0000000518027220 */ /* 0x000fe20000400000 */
[--C-:B------:R-:W-:Y:S02]  /*6c70*/  HADD2.F32 R5, -RZ, R29.reuse.H0_H0 ;  /* 0x2000001dff057230 */ /* 0x100fe40000004100 */
[----:B------:R-:W-:Y:S01]  /*6c80*/  FFMA R0, R26, R3, R0 ;  /* 0x000000031a007223 */ /* 0x000fe20000000000 */
[----:B------:R-:W-:Y:S01]  /*6c90*/  FMUL R3, R24, R6 ;  /* 0x0000000618037220 */ /* 0x000fe20000400000 */
[----:B------:R-:W-:Y:S02]  /*6ca0*/  HADD2.F32 R6, -RZ, R29.H1_H1 ;  /* 0x3000001dff067230 */ /* 0x000fe40000004100 */
[----:B------:R-:W-:Y:S01]  /*6cb0*/  FFMA R2, R26, R4, R2 ;  /* 0x000000041a027223 */ /* 0x000fe20000000002 */
[----:B------:R-:W-:Y:S01]  /*6cc0*/  FMUL R7, R24, R7 ;  /* 0x0000000718077220 */ /* 0x000fe20000400000 */
[----:B------:R-:W-:Y:S01]  /*6cd0*/  FFMA R3, R26, R5, R3 ;  /* 0x000000051a037223 */ /* 0x000fe20000000003 */
[C---:B------:R-:W-:Y:S01]  /*6ce0*/  FMUL R4, R24.reuse, R8 ;  /* 0x0000000818047220 */ /* 0x040fe20000400000 */
[----:B------:R-:W-:Y:S01]  /*6cf0*/  FMUL R5, R24, R9 ;  /* 0x0000000918057220 */ /* 0x000fe20000400000 */
[----:B------:R-:W-:Y:S01]  /*6d00*/  F2FP.F16.F32.PACK_AB R32, R2, R0 ;  /* 0x000000000220723e */ /* 0x000fe200000000ff */
[C---:B------:R-:W-:Y:S01]  /*6d10*/  FFMA R7, R26.reuse, R6, R7 ;  /* 0x000000061a077223 */ /* 0x040fe20000000007 */
[----:B------:R-:W-:Y:S02]  /*6d20*/  HADD2.F32 R0, -RZ, R30.H1_H1 ;  /* 0x3000001eff007230 */ /* 0x000fe40000004100 */
[----:B------:R-:W-:Y:S01]  /*6d30*/  FFMA R4, R26, R20, R4 ;  /* 0x000000141a047223 */ /* 0x000fe20000000004 */
[--C-:B------:R-:W-:Y:S02]  /*6d40*/  HADD2.F32 R2, -RZ, R31.reuse.H0_H0 ;  /* 0x2000001fff027230 */ /* 0x100fe40000004100 */
[----:B------:R-:W-:Y:S01]  /*6d50*/  FMUL R6, R24, R10 ;  /* 0x0000000a18067220 */ /* 0x000fe20000400000 */
[----:B------:R-:W-:Y:S01]  /*6d60*/  F2FP.F16.F32.PACK_AB R33, R7, R3 ;  /* 0x000000030721723e */ /* 0x000fe200000000ff */
[----:B------:R-:W-:Y:S02]  /*6d70*/  HADD2.F32 R3, -RZ, R31.H1_H1 ;  /* 0x3000001fff037230 */ /* 0x000fe40000004100 */
[----:B------:R-:W-:Y:S01]  /*6d80*/  FFMA R5, R26, R0, R5 ;  /* 0x000000001a057223 */ /* 0x000fe20000000005 */
[C---:B------:R-:W-:Y:S01]  /*6d90*/  FMUL R11, R24.reuse, R11 ;  /* 0x0000000b180b7220 */ /* 0x040fe20000400000 */
[--C-:B----4-:R-:W-:Y:S02]  /*6da0*/  HADD2.F32 R7, -RZ, R36.reuse.H0_H0 ;  /* 0x20000024ff077230 */ /* 0x110fe40000004100 */
[C---:B------:R-:W-:Y:S01]  /*6db0*/  FMUL R8, R24.reuse, R12 ;  /* 0x0000000c18087220 */ /* 0x040fe20000400000 */
[----:B------:R-:W-:Y:S02]  /*6dc0*/  HADD2.F32 R0, -RZ, R36.H1_H1 ;  /* 0x30000024ff007230 */ /* 0x000fe40000004100 */
[----:B------:R-:W-:Y:S01]  /*6dd0*/  FMUL R9, R24, R13 ;  /* 0x0000000d18097220 */ /* 0x000fe20000400000 */
[C---:B------:R-:W-:Y:S01]  /*6de0*/  FFMA R6, R26.reuse, R2, R6 ;  /* 0x000000021a067223 */ /* 0x040fe20000000006 */
[C---:B------:R-:W-:Y:S01]  /*6df0*/  FFMA R11, R26.reuse, R3, R11 ;  /* 0x000000031a0b7223 */ /* 0x040fe2000000000b */
[C---:B------:R-:W-:Y:S01]  /*6e00*/  FFMA R8, R26.reuse, R7, R8 ;  /* 0x000000071a087223 */ /* 0x040fe20000000008 */
[----:B------:R-:W-:Y:S01]  /*6e10*/  FFMA R9, R26, R0, R9 ;  /* 0x000000001a097223 */ /* 0x000fe20000000009 */
[--C-:B------:R-:W-:Y:S02]  /*6e20*/  HADD2.F32 R2, -RZ, R37.reuse.H0_H0 ;  /* 0x20000025ff027230 */ /* 0x100fe40000004100 */
[C---:B------:R-:W-:Y:S01]  /*6e30*/  FMUL R10, R24.reuse, R14 ;  /* 0x0000000e180a7220 */ /* 0x040fe20000400000 */
[----:B------:R-:W-:Y:S02]  /*6e40*/  HADD2.F32 R0, -RZ, R37.H1_H1 ;  /* 0x30000025ff007230 */ /* 0x000fe40000004100 */
[----:B------:R-:W-:Y:S01]  /*6e50*/  FMUL R15, R24, R15 ;  /* 0x0000000f180f7220 */ /* 0x000fe20000400000 */
[----:B------:R-:W-:Y:S01]  /*6e60*/  F2FP.F16.F32.PACK_AB R34, R5, R4 ;  /* 0x000000040522723e */ /* 0x000fe200000000ff */
[----:B------:R-:W-:Y:S01]  /*6e70*/  FFMA R10, R26, R2, R10 ;  /* 0x000000021a0a7223 */ /* 0x000fe2000000000a */
[----:B------:R-:W-:Y:S01]  /*6e80*/  FMUL R12, R24, R16 ;  /* 0x00000010180c7220 */ /* 0x000fe20000400000 */
[----:B------:R-:W-:Y:S01]  /*6e90*/  FFMA R15, R26, R0, R15 ;  /* 0x000000001a0f7223 */ /* 0x000fe2000000000f */
[--C-:B------:R-:W-:Y:S01]  /*6ea0*/  HADD2.F32 R0, -RZ, R38.reuse.H0_H0 ;  /* 0x20000026ff007230 */ /* 0x100fe20000004100 */
[----:B------:R-:W-:Y:S01]  /*6eb0*/  MOV R5, UR46 ;  /* 0x0000002e00057c02 */ /* 0x000fe20008000f00 */
[----:B------:R-:W-:Y:S02]  /*6ec0*/  HADD2.F32 R2, -RZ, R38.H1_H1 ;  /* 0x30000026ff027230 */ /* 0x000fe40000004100 */
[C---:B------:R-:W-:Y:S01]  /*6ed0*/  FMUL R13, R24.reuse, R17 ;  /* 0x00000011180d7220 */ /* 0x040fe20000400000 */
[--C-:B------:R-:W-:Y:S02]  /*6ee0*/  HADD2.F32 R3, -RZ, R39.reuse.H0_H0 ;  /* 0x20000027ff037230 */ /* 0x100fe40000004100 */
[C---:B------:R-:W-:Y:S01]  /*6ef0*/  FMUL R14, R24.reuse, R18 ;  /* 0x00000012180e7220 */ /* 0x040fe20000400000 */
[----:B------:R-:W-:Y:S02]  /*6f00*/  HADD2.F32 R4, -RZ, R39.H1_H1 ;  /* 0x30000027ff047230 */ /* 0x000fe40000004100 */
[----:B------:R-:W-:Y:S01]  /*6f10*/  FMUL R19, R24, R19 ;  /* 0x0000001318137220 */ /* 0x000fe20000400000 */
[C---:B------:R-:W-:Y:S01]  /*6f20*/  FFMA R12, R26.reuse, R0, R12 ;  /* 0x000000001a0c7223 */ /* 0x040fe2000000000c */
[----:B------:R-:W-:Y:S01]  /*6f30*/  LEA R5, R5, R48, 0xb ;  /* 0x0000003005057211 */ /* 0x000fe200078e58ff */
[C---:B------:R-:W-:Y:S01]  /*6f40*/  FFMA R13, R26.reuse, R2, R13 ;  /* 0x000000021a0d7223 */ /* 0x040fe2000000000d */
[C---:B------:R-:W-:Y:S01]  /*6f50*/  FFMA R14, R26.reuse, R3, R14 ;  /* 0x000000031a0e7223 */ /* 0x040fe2000000000e */
[----:B------:R-:W-:Y:S01]  /*6f60*/  FFMA R19, R26, R4, R19 ;  /* 0x000000041a137223 */ /* 0x000fe20000000013 */
[----:B------:R-:W-:Y:S02]  /*6f70*/  F2FP.F16.F32.PACK_AB R35, R11, R6 ;  /* 0x000000060b23723e */ /* 0x000fe400000000ff */
[----:B------:R-:W-:Y:S02]  /*6f80*/  LEA R5, R5, UR44, 0x1 ;  /* 0x0000002c05057c11 */ /* 0x000fe4000f8e08ff */
[----:B------:R-:W-:Y:S02]  /*6f90*/  F2FP.F16.F32.PACK_AB R8, R9, R8 ;  /* 0x000000080908723e */ /* 0x000fe400000000ff */
[----:B------:R-:W-:Y:S01]  /*6fa0*/  F2FP.F16.F32.PACK_AB R9, R15, R10 ;  /* 0x0000000a0f09723e */ /* 0x000fe200000000ff */
[----:B------:R1:W-:Y:S01]  /*6fb0*/  STSM.16.M88.4 [R5+0x200], R32 ;  /* 0x0002002005007844 */ /* 0x0003e20000000200 */
[----:B------:R-:W-:Y:S02]  /*6fc0*/  F2FP.F16.F32.PACK_AB R10, R13, R12 ;  /* 0x0000000c0d0a723e */ /* 0x000fe400000000ff */
[----:B------:R-:W-:Y:S02]  /*6fd0*/  F2FP.F16.F32.PACK_AB R11, R19, R14 ;  /* 0x0000000e130b723e */ /* 0x000fe400000000ff */
[----:B------:R-:W-:Y:S05]  /*6fe0*/  IADD3 R0, PT, PT, R63, 0x200, R5 ;  /* 0x000002003f007810 */ /* 0x000fea0007ffe005 */
[----:B------:R1:W-:Y:S01]  /*6ff0*/  STSM.16.M88.4 [R0], R8 ;  /* 0x0000000800007844 */ /* 0x0003e20000000200 */
[----:B------:R-:W-:Y:S01]  /*7000*/  @!PT LDS RZ, [RZ] ;  /* 0x00000000fffff984 */ /* 0x000fe20000000800 */
[----:B------:R-:W-:Y:S01]  /*7010*/  @!PT LDS RZ, [RZ] ;  /* 0x00000000fffff984 */ /* 0x000fe20000000800 */
[----:B------:R-:W-:Y:S01]  /*7020*/  @!PT LDS RZ, [RZ] ;  /* 0x00000000fffff984 */ /* 0x000fe20000000800 */
[----:B------:R-:W-:Y:S01]  /*7030*/  @!PT LDS RZ, [RZ] ;  /* 0x00000000fffff984 */ /* 0x000fe20000000800 */
[----:B------:R2:W-:Y:S07]  /*7040*/  MEMBAR.ALL.CTA ;  /* 0x0000000000007992 */ /* 0x0005ee0000008000 */
[----:B--2---:R-:W2:Y:S02]  /*7050*/  FENCE.VIEW.ASYNC.S ;  /* 0x00000000000073c6 */ /* 0x004ea40000000000 */
[----:B--2---:R-:W-:Y:S06]  /*7060*/  BAR.SYNC.DEFER_BLOCKING 0x1, 0x80 ;  /* 0x0042000000007b1d */ /* 0x004fec0000010000 */
[----:B------:R-:W-:Y:S05]  /*7070*/  @P0 BRA `(.L_x_112) ;  /* 0x0000000000200947 */ /* 0x000fea0003800000 */
[----:B------:R-:W2:Y:S01]  /*7080*/  LDCU.64 UR6, c[0x0][0x348] ;  /* 0x00006900ff0677ac */ /* 0x000ea20008000a00 */
[----:B------:R-:W-:Y:S01]  /*7090*/  ULEA UR5, UR46, UR44, 0xc ;  /* 0x0000002c2e057291 */ /* 0x000fe2000f8e60ff */
[----:B------:R-:W-:Y:S03]  /*70a0*/  UMOV UR51, UR36 ;  /* 0x0000002400337c82 */ /* 0x000fe60008000000 */
[----:B------:R-:W-:Y:S02]  /*70b0*/  UIADD3 UR48, UPT, UPT, UR5, 0x200, URZ ;  /* 0x0000020005307890 */ /* 0x000fe4000fffe0ff */
[----:B--2---:R-:W-:Y:S04]  /*70c0*/  UIADD3 UR4, UP0, UPT, UR6, 0x680, URZ ;  /* 0x0000068006047890 */ /* 0x004fe8000ff1e0ff */
[----:B------:R-:W-:Y:S09]  /*70d0*/  UIADD3.X UR5, UPT, UPT, URZ, UR7, URZ, UP0, !UPT ;  /* 0x00000007ff057290 */ /* 0x000ff200087fe4ff */
[----:B------:R2:W-:Y:S02]  /*70e0*/  UTMASTG.3D [UR48], [UR4] ;  /* 0x00000030040073b5 */ /* 0x0005e40008010000 */
[----:B--2---:R0:W-:Y:S02]  /*70f0*/  UTMACMDFLUSH ;  /* 0x00000000000079b7 */ /* 0x0041e40000000000 */
.L_x_112:
[----:B------:R-:W-:Y:S05]  /*7100*/  BSYNC.RECONVERGENT B0 ;  /* 0x0000000000007941 */ /* 0x000fea0003800200 */
.L_x_111:
[----:B------:R-:W-:Y:S01]  /*7110*/  UIADD3 UR47, UPT, UPT, UR46, 0x1, URZ ;  /* 0x000000012e2f7890 */ /* 0x000fe2000fffe0ff */
[----:B------:R-:W-:Y:S03]  /*7120*/  BSSY.RECONVERGENT B0, `(.L_x_113) ;  /* 0x0000005000007945 */ /* 0x000fe60003800200 */
[----:B------:R-:W-:Y:S04]  /*7130*/  UISETP.NE.AND UP0, UPT, UR47, 0x3, UPT ;  /* 0x000000032f00788c */ /* 0x000fe8000bf05270 */
[----:B------:R-:W-:Y:S01]  /*7140*/  USEL UR45, UR47, URZ, UP0 ;  /* 0x000000ff2f2d7287 */ /* 0x000fe20008000000 */
[----:B------:R-:W-:Y:S11]  /*7150*/  @P0 BRA `(.L_x_114) ;  /* 0x0000000000040947 */ /* 0x000ff60003800000 */
[----:B------:R-:W-:Y:S04]  /*7160*/  DEPBAR.LE SB0, 0x1 ;  /* 0x000080400000791a */ /* 0x000fe80000000000 */
.L_x_114:
[----:B------:R-:W-:Y:S05]  /*7170*/  BSYNC.RECONVERGENT B0 ;  /* 0x0000000000007941 */ /* 0x000fea0003800200 */
.L_x_113:
[----:B------:R-:W-:Y:S01]  /*7180*/  BAR.SYNC.DEFER_BLOCKING 0x1, 0x80 ;  /* 0x0042000000007b1d */ /* 0x000fe20000010000 */
[----:B------:R-:W-:Y:S01]  /*7190*/  ISETP.NE.AND P1, PT, R62, RZ, PT ;  /* 0x000000ff3e00720c */ /* 0x000fe20003f25270 */
[----:B------:R-:W-:Y:S01]  /*71a0*/  UISETP.NE.AND UP0, UPT, UR53, URZ, UPT ;  /* 0x000000ff3500728c */ /* 0x000fe2000bf05270 */
[----:B------:R-:W-:Y:S11]  /*71b0*/  LEA R2, R65, UR44, 0x3 ;  /* 0x0000002c41027c11 */ /* 0x000ff6000f8e18ff */
[----:B------:R-:W-:Y:S01]  /*71c0*/  @P1 SHF.L.U32 R3, R64, 0x1f, RZ ;  /* 0x0000001f40031819 */ /* 0x000fe200000006ff */
[----:B------:R-:W-:Y:S06]  /*71d0*/  BRA.U !UP0, `(.L_x_115) ;  /* 0x0000000108247547 */ /* 0x000fec000b800000 */
[----:B------:R-:W-:Y:S01]  /*71e0*/  IMAD.U32 R4, RZ, RZ, UR52 ;  /* 0x00000034ff047e24 */ /* 0x000fe2000f8e00ff */
[----:B-1----:R-:W-:Y:S01]  /*71f0*/  MOV R0, UR54 ;  /* 0x0000003600007c02 */ /* 0x002fe20008000f00 */
[----:B------:R-:W-:Y:S03]  /*7200*/  UIADD3 UR4, UPT, UPT, UR52, 0x1, URZ ;  /* 0x0000000134047890 */ /* 0x000fe6000fffe0ff */
[----:B------:R-:W-:Y:S01]  /*7210*/  @P1 LEA R4, R4, UR44, 0x3 ;  /* 0x0000002c04041c11 */ /* 0x000fe2000f8e18ff */
[----:B------:R-:W-:Y:S04]  /*7220*/  UISETP.NE.AND UP0, UPT, UR4, 0x3, UPT ;  /* 0x000000030400788c */ /* 0x000fe8000bf05270 */
[----:B------:R-:W-:Y:S01]  /*7230*/  @P1 VIADD R4, R4, 0xe8 ;  /* 0x000000e804041836 */ /* 0x000fe20000000000 */
[----:B------:R-:W-:Y:S04]  /*7240*/  USEL UR52, UR4, URZ, UP0 ;  /* 0x000000ff04347287 */ /* 0x000fe80008000000 */
[----:B------:R-:W-:Y:S04]  /*7250*/  @P1 PRMT R0, R0, 0x654, R4 ;  /* 0x0000065400001816 */ /* 0x000fe80000000004 */
[----:B------:R2:W-:Y:S04]  /*7260*/  @P1 SYNCS.ARRIVE.TRANS64.RED.A1T0 RZ, [R0+URZ], RZ ;  /* 0x000000ff00ff19a7 */ /* 0x0005e800081004ff */
.L_x_115:
[----:B------:R-:W3:Y:S01]  /*7270*/  @P1 SYNCS.PHASECHK.TRANS64.TRYWAIT P0, [R2+URZ+0xd0], R3 ;  /* 0x0000d003020015a7 */ /* 0x000ee200080011ff */
[----:B------:R-:W-:Y:S01]  /*7280*/  BSSY B1, `(.L_x_116) ;  /* 0x0000013000017945 */ /* 0x000fe20003800000 */
[----:B---3--:R-:W-:Y:S03]  /*7290*/  @P1 SEL R66, RZ, 0x1, !P0 ;  /* 0x00000001ff421807 */ /* 0x008fe60004000000 */
[----:B------:R-:W-:Y:S05]  /*72a0*/  @!P1 BRA `(.L_x_117) ;  /* 0x0000000000409947 */ /* 0x000fea0003800000 */
[----:B------:R-:W-:Y:S01]  /*72b0*/  ISETP.NE.AND P1, PT, R67, RZ, PT ;  /* 0x000000ff4300720c */ /* 0x000fe20003f25270 */
[----:B------:R-:W-:Y:S01]  /*72c0*/  BSSY B0, `(.L_x_118) ;  /* 0x0000009000007945 */ /* 0x000fe20003800000 */
[----:B------:R-:W-:Y:S11]  /*72d0*/  ISETP.NE.AND P0, PT, R66, RZ, PT ;  /* 0x000000ff4200720c */ /* 0x000ff60003f05270 */
[----:B------:R-:W-:Y:S05]  /*72e0*/  @P1 IMAD R3, R65, 0x800, R48 ;  /* 0x0000080041031824 */ /* 0x000fea00078e0230 */
[----:B------:R-:W-:Y:S05]  /*72f0*/  @P1 LEA R3, R3, UR44, 0x1 ;  /* 0x0000002c03031c11 */ /* 0x000fea000f8e08ff */
[----:B-12---:R-:W-:Y:S01]  /*7300*/  @P1 IMAD.IADD R0, R63, 0x1, R3 ;  /* 0x000000013f001824 */ /* 0x006fe200078e0203 */
[----:B------:R-:W-:Y:S06]  /*7310*/  @P0 BRA `(.L_x_119) ;  /* 0x00000000000c0947 */ /* 0x000fec0003800000 */
[----:B------:R-:W-:Y:S04]  /*7320*/  SHF.L.U32 R64, R64, 0x1f, RZ ;  /* 0x0000001f40407819 */ /* 0x000fe800000006ff */
[----:B------:R-:W1:Y:S02]  /*7330*/  SYNCS.PHASECHK.TRANS64.TRYWAIT P0, [R2+URZ+0xd0], R64 ;  /* 0x0000d040020075a7 */ /* 0x000e6400080011ff */
[----:B-1----:R-:W-:Y:S05]  /*7340*/  @!P0 BRA `(.L_x_120) ;  /* 0x00000018002c8947 */ /* 0x002fea0003800000 */
.L_x_119:
[----:B------:R-:W-:Y:S05]  /*7350*/  BSYNC B0 ;  /* 0x0000000000007941 */ /* 0x000fea0003800000 */
.L_x_118:
[----:B------:R-:W-:Y:S11]  /*7360*/  ISETP.NE.AND P0, PT, R67, RZ, PT ;  /* 0x000000ff4300720c */ /* 0x000ff60003f05270 */
[----:B------:R-:W-:Y:S02]  /*7370*/  @!UPT UIADD3 URZ, UPT, UPT, URZ, URZ, URZ ;  /* 0x000000fffffff290 */ /* 0x000fe4000fffe0ff */
[----:B------:R-:W-:Y:S05]  /*7380*/  @P0 WARPSYNC.ALL ;  /* 0x0000000000000948 */ /* 0x000fea0003800000 */
[----:B------:R3:W4:Y:S04]  /*7390*/  @P0 LDSM.16.M88.4 R28, [R3+0x200] ;  /* 0x00020000031c083b */ /* 0x0007280000000200 */
[----:B------:R3:W2:Y:S02]  /*73a0*/  @P0 LDSM.16.M88.4 R36, [R0+0x200] ;  /* 0x000200000024083b */ /* 0x0006a40000000200 */
.L_x_117:
[----:B------:R-:W-:Y:S05]  /*73b0*/  BSYNC B1 ;  /* 0x0000000000017941 */ /* 0x000fea0003800000 */
.L_x_116:
[----:B-123--:R-:W-:Y:S05]  /*73c0*/  VIADD R0, R25, 0x20 ;  /* 0x0000002019007836 */ /* 0x00efea0000000000 */
[----:B------:R-:W-:Y:S04]  /*73d0*/  SHF.R.U32.HI R0, RZ, 0x15, R0 ;  /* 0x00000015ff007819 */ /* 0x000fe80000011600 */
[----:B------:R-:W-:Y:S11]  /*73e0*/  LOP3.LUT P0, RZ, R0, 0x3, R50, 0x48, !PT ;  /* 0x0000000300ff7812 */ /* 0x000ff60007804832 */
[----:B------:R-:W-:Y:S02]  /*73f0*/  @!UPT UIADD3 URZ, UPT, UPT, URZ, URZ, URZ ;  /* 0x000000fffffff290 */ /* 0x000fe4000fffe0ff */
[----:B------:R-:W-:Y:S05]  /*7400*/  @!P0 BRA `(.L_x_121) ;  /* 0x0000000000408947 */ /* 0x000fea0003800000 */
[----:B------:R-:W1:Y:S01]  /*7410*/  LDCU.64 UR8, c[0x4][0x70] ;  /* 0x01000e00ff0877ac */ /* 0x000e620008000a00 */
[----:B------:R-:W-:Y:S01]  /*7420*/  MOV R3, 0x0 ;  /* 0x0000000000037802 */ /* 0x000fe20000000f00 */
[----:B------:R-:W-:Y:S02]  /*7430*/  HFMA2 R12, -RZ, RZ, 0, 5.9604644775390625e-08 ;  /* 0x00000001ff0c7431 */ /* 0x000fe400000001ff */
[----:B------:R-:W-:Y:S02]  /*7440*/  IMAD.MOV.U32 R8, RZ, RZ, 0x192 ;  /* 0x00000192ff087424 */ /* 0x000fe400078e00ff */
[----:B------:R-:W-:Y:S01]  /*7450*/  IMAD.MOV.U32 R13, RZ, RZ, RZ ;  /* 0x000000ffff0d7224 */ /* 0x000fe200078e00ff */
[----:B------:R-:W2:Y:S01]  /*7460*/  LDCU.64 UR6, c[0x4][0x78] ;  /* 0x01000f00ff0677ac */ /* 0x000ea20008000a00 */
[----:B------:R-:W3:Y:S01]  /*7470*/  LDC.64 R2, c[0x4][R3] ;  /* 0x0100000003027b82 */ /* 0x000ee20000000a00 */
[----:B------:R-:W5:Y:S01]  /*7480*/  LDCU.64 UR4, c[0x4][0x10] ;  /* 0x01000200ff0477ac */ /* 0x000f620008000a00 */
[----:B-1----:R-:W-:Y:S01]  /*7490*/  MOV R5, UR9 ;  /* 0x0000000900057c02 */ /* 0x002fe20008000f00 */
[----:B------:R-:W-:Y:S01]  /*74a0*/  IMAD.U32 R4, RZ, RZ, UR8 ;  /* 0x00000008ff047e24 */ /* 0x000fe2000f8e00ff */
[----:B--2---:R-:W-:Y:S01]  /*74b0*/  MOV R7, UR7 ;  /* 0x0000000700077c02 */ /* 0x004fe20008000f00 */
[----:B------:R-:W-:Y:S01]  /*74c0*/  IMAD.U32 R6, RZ, RZ, UR6 ;  /* 0x00000006ff067e24 */ /* 0x000fe2000f8e00ff */
[----:B-----5:R-:W-:Y:S01]  /*74d0*/  MOV R11, UR5 ;  /* 0x00000005000b7c02 */ /* 0x020fe20008000f00 */
[----:B------:R-:W-:Y:S02]  /*74e0*/  IMAD.U32 R10, RZ, RZ, UR4 ;  /* 0x00000004ff0a7e24 */ /* 0x000fe4000f8e00ff */
[----:B------:R-:W-:Y:S07]  /*74f0*/  LEPC R20, `(.L_x_121) ;  /* 0x000000001014794e */ /* 0x000fee0000000000 */
[----:B---34-:R-:W-:Y:S05]  /*7500*/  CALL.ABS.NOINC R2 ;  /* 0x0000000002007343 */ /* 0x018fea0003c00000 */
.L_x_121:
[----:B------:R-:W-:Y:S01]  /*7510*/  ISETP.NE.AND P0, PT, R58, RZ, PT ;  /* 0x000000ff3a00720c */ /* 0x000fe20003f05270 */
[----:B------:R-:W-:Y:S05]  /*7520*/  WARPSYNC.ALL ;  /* 0x0000000000007948 */ /* 0x000fea0003800000 */
[----:B------:R-:W-:Y:S01]  /*7530*/  R2UR UR4, R25 ;  /* 0x00000000190472ca */ /* 0x000fe200000e0000 */
[--C-:B----4-:R-:W-:Y:S01]  /*7540*/  HADD2.F32 R20, -RZ, R28.reuse.H0_H0 ;  /* 0x2000001cff147230 */ /* 0x110fe20000004100 */
[----:B------:R-:W-:Y:S01]  /*7550*/  BSSY.RECONVERGENT B0, `(.L_x_122) ;  /* 0x0000056000007945 */ /* 0x000fe20003800200 */
[----:B------:R-:W-:Y:S02]  /*7560*/  HADD2.F32 R21, -RZ, R28.H1_H1 ;  /* 0x3000001cff157230 */ /* 0x000fe40000004100 */
[--C-:B------:R-:W-:Y:S02]  /*7570*/  HADD2.F32 R25, -RZ, R29.reuse.H0_H0 ;  /* 0x2000001dff197230 */ /* 0x100fe40000004100 */
[----:B------:R-:W-:Y:S02]  /*7580*/  HADD2.F32 R28, -RZ, R30.H0_H0 ;  /* 0x2000001eff1c7230 */ /* 0x000fe40000004100 */
[--C-:B------:R-:W-:Y:S02]  /*7590*/  HADD2.F32 R32, -RZ, R36.reuse.H0_H0 ;  /* 0x20000024ff207230 */ /* 0x100fe40000004100 */
[----:B------:R-:W-:Y:S02]  /*75a0*/  HADD2.F32 R33, -RZ, R36.H1_H1 ;  /* 0x30000024ff217230 */ /* 0x000fe40000004100 */
[----:B------:R-:W1:Y:S01]  /*75b0*/  LDTM.16dp256bit.x4 R4, tmem[UR4+0x20] ;  /* 0x00002004000479ee */ /* 0x000e620008120000 */
[----:B------:R-:W-:Y:S01]  /*75c0*/  NOP ;  /* 0x0000000000007918 */ /* 0x000fe20000000000 */
[----:B------:R-:W-:Y:S01]  /*75d0*/  R2UR UR4, R27 ;  /* 0x000000001b0472ca */ /* 0x000fe200000e0000 */
[----:B------:R-:W-:Y:S02]  /*75e0*/  HADD2.F32 R27, -RZ, R29.H1_H1 ;  /* 0x3000001dff1b7230 */ /* 0x000fe40000004100 */
[----:B------:R-:W-:Y:S02]  /*75f0*/  HADD2.F32 R29, -RZ, R30.H1_H1 ;  /* 0x3000001eff1d7230 */ /* 0x000fe40000004100 */
[--C-:B------:R-:W-:Y:S02]  /*7600*/  HADD2.F32 R30, -RZ, R31.reuse.H0_H0 ;  /* 0x2000001fff1e7230 */ /* 0x100fe40000004100 */
[----:B------:R-:W-:Y:S02]  /*7610*/  HADD2.F32 R31, -RZ, R31.H1_H1 ;  /* 0x3000001fff1f7230 */ /* 0x000fe40000004100 */
[--C-:B------:R-:W-:Y:S02]  /*7620*/  HADD2.F32 R34, -RZ, R37.reuse.H0_H0 ;  /* 0x20000025ff227230 */ /* 0x100fe40000004100 */
[----:B------:R-:W-:Y:S02]  /*7630*/  HADD2.F32 R35, -RZ, R37.H1_H1 ;  /* 0x30000025ff237230 */ /* 0x000fe40000004100 */
[----:B------:R-:W-:Y:S01]  /*7640*/  UIADD3 UR4, UPT, UPT, UR4, 0x150, URZ ;  /* 0x0000015004047890 */ /* 0x000fe2000fffe0ff */
[--C-:B------:R-:W-:Y:S02]  /*7650*/  HADD2.F32 R36, -RZ, R38.reuse.H0_H0 ;  /* 0x20000026ff247230 */ /* 0x100fe40000004100 */
[----:B------:R-:W-:Y:S01]  /*7660*/  HADD2.F32 R37, -RZ, R38.H1_H1 ;  /* 0x30000026ff257230 */ /* 0x000fe20000004100 */
[----:B------:R-:W-:Y:S01]  /*7670*/  UPRMT UR4, UR54, 0x654, UR4 ;  /* 0x0000065436047896 */ /* 0x000fe20008000004 */
[--C-:B------:R-:W-:Y:S02]  /*7680*/  HADD2.F32 R38, -RZ, R39.reuse.H0_H0 ;  /* 0x20000027ff267230 */ /* 0x100fe40000004100 */
[----:B------:R-:W-:Y:S02]  /*7690*/  HADD2.F32 R39, -RZ, R39.H1_H1 ;  /* 0x30000027ff277230 */ /* 0x000fe40000004100 */
[C---:B-1----:R-:W-:Y:S01]  /*76a0*/  FMUL R4, R24.reuse, R4 ;  /* 0x0000000418047220 */ /* 0x042fe20000400000 */
[C---:B------:R-:W-:Y:S01]  /*76b0*/  FMUL R5, R24.reuse, R5 ;  /* 0x0000000518057220 */ /* 0x040fe20000400000 */
[C---:B------:R-:W-:Y:S01]  /*76c0*/  FMUL R6, R24.reuse, R6 ;  /* 0x0000000618067220 */ /* 0x040fe20000400000 */
[----:B------:R-:W-:Y:S01]  /*76d0*/  FMUL R7, R24, R7 ;  /* 0x0000000718077220 */ /* 0x000fe20000400000 */
[----:B------:R-:W-:Y:S01]  /*76e0*/  SYNCS.ARRIVE.TRANS64.RED.A1T0 RZ, [UR4], RZ ;  /* 0x000000ffffff79a7 */ /* 0x000fe20008100404 */
[C---:B------:R-:W-:Y:S01]  /*76f0*/  FFMA R4, R26.reuse, R20, R4 ;  /* 0x000000141a047223 */ /* 0x040fe20000000004 */
[C---:B------:R-:W-:Y:S01]  /*7700*/  FFMA R5, R26.reuse, R21, R5 ;  /* 0x000000151a057223 */ /* 0x040fe20000000005 */
[C---:B------:R-:W-:Y:S01]  /*7710*/  FFMA R6, R26.reuse, R25, R6 ;  /* 0x000000191a067223 */ /* 0x040fe20000000006 */
[----:B------:R-:W-:Y:S01]  /*7720*/  FFMA R7, R26, R27, R7 ;  /* 0x0000001b1a077223 */ /* 0x000fe20000000007 */
[C---:B------:R-:W-:Y:S01]  /*7730*/  FMUL R8, R24.reuse, R8 ;  /* 0x0000000818087220 */ /* 0x040fe20000400000 */
[C---:B------:R-:W-:Y:S01]  /*7740*/  FMUL R9, R24.reuse, R9 ;  /* 0x0000000918097220 */ /* 0x040fe20000400000 */
[----:B------:R-:W-:Y:S01]  /*7750*/  F2FP.F16.F32.PACK_AB R4, R5, R4 ;  /* 0x000000040504723e */ /* 0x000fe200000000ff */
[----:B------:R-:W-:Y:S01]  /*7760*/  FMUL R10, R24, R10 ;  /* 0x0000000a180a7220 */ /* 0x000fe20000400000 */
[----:B------:R-:W-:Y:S01]  /*7770*/  F2FP.F16.F32.PACK_AB R5, R7, R6 ;  /* 0x000000060705723e */ /* 0x000fe200000000ff */
[C---:B------:R-:W-:Y:S01]  /*7780*/  FFMA R8, R26.reuse, R28, R8 ;  /* 0x0000001c1a087223 */ /* 0x040fe20000000008 */
[----:B------:R-:W-:Y:S01]  /*7790*/  FFMA R9, R26, R29, R9 ;  /* 0x0000001d1a097223 */ /* 0x000fe20000000009 */
[C---:B------:R-:W-:Y:S01]  /*77a0*/  FMUL R11, R24.reuse, R11 ;  /* 0x0000000b180b7220 */ /* 0x040fe20000400000 */
[C---:B------:R-:W-:Y:S01]  /*77b0*/  FMUL R0, R24.reuse, R12 ;  /* 0x0000000c18007220 */ /* 0x040fe20000400000 */
[----:B------:R-:W-:Y:S01]  /*77c0*/  FMUL R2, R24, R13 ;  /* 0x0000000d18027220 */ /* 0x000fe20000400000 */
[----:B------:R-:W-:Y:S01]  /*77d0*/  FFMA R10, R26, R30, R10 ;  /* 0x0000001e1a0a7223 */ /* 0x000fe2000000000a */
[----:B------:R-:W-:Y:S01]  /*77e0*/  FMUL R3, R24, R14 ;  /* 0x0000000e18037220 */ /* 0x000fe20000400000 */
[----:B------:R-:W-:Y:S01]  /*77f0*/  F2FP.F16.F32.PACK_AB R6, R9, R8 ;  /* 0x000000080906723e */ /* 0x000fe200000000ff */
[----:B------:R-:W-:Y:S01]  /*7800*/  FFMA R11, R26, R31, R11 ;  /* 0x0000001f1a0b7223 */ /* 0x000fe2000000000b */
[C---:B------:R-:W-:Y:S01]  /*7810*/  FMUL R15, R24.reuse, R15 ;  /* 0x0000000f180f7220 */ /* 0x040fe20000400000 */
[----:B------:R-:W-:Y:S01]  /*7820*/  FMUL R12, R24, R16 ;  /* 0x00000010180c7220 */ /* 0x000fe20000400000 */
[----:B------:R-:W-:Y:S01]  /*7830*/  FFMA R0, R26, R32, R0 ;  /* 0x000000201a007223 */ /* 0x000fe20000000000 */
[----:B------:R-:W-:Y:S01]  /*7840*/  MOV R8, UR45 ;  /* 0x0000002d00087c02 */ /* 0x000fe20008000f00 */
[----:B------:R-:W-:Y:S01]  /*7850*/  FMUL R13, R24, R17 ;  /* 0x00000011180d7220 */ /* 0x000fe20000400000 */
[----:B------:R-:W-:Y:S01]  /*7860*/  FFMA R2, R26, R33, R2 ;  /* 0x000000211a027223 */ /* 0x000fe20000000002 */
[----:B------:R-:W-:Y:S01]  /*7870*/  FMUL R14, R24, R18 ;  /* 0x00000012180e7220 */ /* 0x000fe20000400000 */
[C---:B------:R-:W-:Y:S01]  /*7880*/  FFMA R3, R26.reuse, R34, R3 ;  /* 0x000000221a037223 */ /* 0x040fe20000000003 */
[----:B------:R-:W-:Y:S01]  /*7890*/  FFMA R15, R26, R35, R15 ;  /* 0x000000231a0f7223 */ /* 0x000fe2000000000f */
[----:B------:R-:W-:Y:S01]  /*78a0*/  FMUL R19, R24, R19 ;  /* 0x0000001318137220 */ /* 0x000fe20000400000 */
[----:B------:R-:W-:Y:S01]  /*78b0*/  FFMA R12, R26, R36, R12 ;  /* 0x000000241a0c7223 */ /* 0x000fe2000000000c */
        /* <DEDUP_REMOVED lines=22> */
[----:B------:R-:W-:Y:S02]  /*7a20*/  ULEA UR5, UR45, UR44, 0xc ;  /* 0x0000002c2d057291 */ /* 0x000fe4000f8e60ff */
[----:B------:R-:W-:Y:S02]  /*7a30*/  UIADD3 UR9, UPT, UPT, UR49, 0x20, URZ ;  /* 0x0000002031097890 */ /* 0x000fe4000fffe0ff */
[----:B------:R-:W-:Y:S01]  /*7a40*/  UIADD3 UR8, UPT, UPT, UR5, 0x200, URZ ;  /* 0x0000020005087890 */ /* 0x000fe2000fffe0ff */
[----:B------:R-:W-:Y:S01]  /*7a50*/  UMOV UR10, UR50 ;  /* 0x00000032000a7c82 */ /* 0x000fe20008000000 */
[----:B------:R-:W-:Y:S01]  /*7a60*/  UMOV UR11, UR36 ;  /* 0x00000024000b7c82 */ /* 0x000fe20008000000 */
[----:B--2---:R-:W-:Y:S04]  /*7a70*/  UIADD3 UR4, UP0, UPT, UR6, 0x680, URZ ;  /* 0x0000068006047890 */ /* 0x004fe8000ff1e0ff */
[----:B------:R-:W-:Y:S09]  /*7a80*/  UIADD3.X UR5, UPT, UPT, URZ, UR7, URZ, UP0, !UPT ;  /* 0x00000007ff057290 */ /* 0x000ff200087fe4ff */
[----:B------:R2:W-:Y:S02]  /*7a90*/  UTMASTG.3D [UR8], [UR4] ;  /* 0x00000008040073b5 */ /* 0x0005e40008010000 */
[----:B--2---:R0:W-:Y:S02]  /*7aa0*/  UTMACMDFLUSH ;  /* 0x00000000000079b7 */ /* 0x0041e40000000000 */
.L_x_123:
[----:B------:R-:W-:Y:S05]  /*7ab0*/  BSYNC.RECONVERGENT B0 ;  /* 0x0000000000007941 */ /* 0x000fea0003800200 */
.L_x_122:
[----:B------:R-:W-:Y:S01]  /*7ac0*/  UIADD3 UR4, UPT, UPT, UR45, 0x1, URZ ;  /* 0x000000012d047890 */ /* 0x000fe2000fffe0ff */
[----:B------:R-:W-:Y:S03]  /*7ad0*/  BSSY.RECONVERGENT B0, `(.L_x_124) ;  /* 0x0000008000007945 */ /* 0x000fe60003800200 */
[----:B------:R-:W-:Y:S04]  /*7ae0*/  UISETP.NE.AND UP0, UPT, UR4, 0x3, UPT ;  /* 0x000000030400788c */ /* 0x000fe8000bf05270 */
[----:B------:R-:W-:Y:S02]  /*7af0*/  UISETP.EQ.XOR UP1, UPT, UR47, 0x3, !UP0 ;  /* 0x000000032f00788c */ /* 0x000fe4000c722a70 */
[----:B------:R-:W-:Y:S02]  /*7b00*/  USEL UR46, UR4, URZ, UP0 ;  /* 0x000000ff042e7287 */ /* 0x000fe40008000000 */
[----:B------:R-:W-:Y:S04]  /*7b10*/  USEL UR5, URZ, 0x1, !UP1 ;  /* 0x00000001ff057887 */ /* 0x000fe8000c800000 */
[----:B------:R-:W-:Y:S01]  /*7b20*/  ULOP3.LUT UR55, UR55, UR5, URZ, 0x3c, !UPT ;  /* 0x0000000537377292 */ /* 0x000fe2000f8e3cff */
[----:B------:R-:W-:Y:S11]  /*7b30*/  @P0 BRA `(.L_x_125) ;  /* 0x0000000000040947 */ /* 0x000ff60003800000 */
[----:B------:R-:W-:Y:S04]  /*7b40*/  DEPBAR.LE SB0, 0x1 ;  /* 0x000080400000791a */ /* 0x000fe80000000000 */
.L_x_125:
[----:B------:R-:W-:Y:S05]  /*7b50*/  BSYNC.RECONVERGENT B0 ;  /* 0x0000000000007941 */ /* 0x000fea0003800200 */
.L_x_124:
[----:B------:R-:W-:Y:S01]  /*7b60*/  BAR.SYNC.DEFER_BLOCKING 0x1, 0x80 ;  /* 0x0042000000007b1d */ /* 0x000fe20000010000 */
[----:B------:R-:W-:Y:S01]  /*7b70*/  UISETP.NE.AND UP0, UPT, UR53, -0x2, UPT ;  /* 0xfffffffe3500788c */ /* 0x000fe2000bf05270 */
[----:B------:R-:W-:Y:S08]  /*7b80*/  IADD3 R22, PT, PT, R22, 0x1, RZ ;  /* 0x0000000116167810 */ /* 0x000ff00007ffe0ff */
[----:B------:R-:W-:Y:S05]  /*7b90*/  BRA.U !UP0, `(.L_x_126) ;  /* 0x0000000108287547 */ /* 0x000fea000b800000 */
[----:B------:R-:W-:Y:S01]  /*7ba0*/  ISETP.NE.AND P0, PT, R62, RZ, PT ;  /* 0x000000ff3e00720c */ /* 0x000fe20003f05270 */
[----:B------:R-:W-:Y:S01]  /*7bb0*/  IMAD.U32 R2, RZ, RZ, UR52 ;  /* 0x00000034ff027e24 */ /* 0x000fe2000f8e00ff */
[----:B------:R-:W-:Y:S01]  /*7bc0*/  UIADD3 UR4, UPT, UPT, UR52, 0x1, URZ ;  /* 0x0000000134047890 */ /* 0x000fe2000fffe0ff */
[----:B------:R-:W-:Y:S03]  /*7bd0*/  IMAD.U32 R0, RZ, RZ, UR54 ;  /* 0x00000036ff007e24 */ /* 0x000fe6000f8e00ff */
[----:B------:R-:W-:Y:S04]  /*7be0*/  UISETP.NE.AND UP0, UPT, UR4, 0x3, UPT ;  /* 0x000000030400788c */ /* 0x000fe8000bf05270 */
[----:B------:R-:W-:Y:S03]  /*7bf0*/  USEL UR52, UR4, URZ, UP0 ;  /* 0x000000ff04347287 */ /* 0x000fe60008000000 */
[----:B------:R-:W-:Y:S05]  /*7c00*/  @P0 LEA R2, R2, UR44, 0x3 ;  /* 0x0000002c02020c11 */ /* 0x000fea000f8e18ff */
[----:B------:R-:W-:Y:S05]  /*7c10*/  @P0 VIADD R2, R2, 0xe8 ;  /* 0x000000e802020836 */ /* 0x000fea0000000000 */
[----:B------:R-:W-:Y:S04]  /*7c20*/  @P0 PRMT R0, R0, 0x654, R2 ;  /* 0x0000065400000816 */ /* 0x000fe80000000002 */
[----:B------:R2:W-:Y:S03]  /*7c30*/  @P0 SYNCS.ARRIVE.TRANS64.RED.A1T0 RZ, [R0+URZ], RZ ;  /* 0x000000ff00ff09a7 */ /* 0x0005e600081004ff */
.L_x_126:
[----:B------:R-:W-:Y:S01]  /*7c40*/  R2UR UR6, R61 ;  /* 0x000000003d0672ca */ /* 0x000fe200000e0000 */
[----:B------:R-:W-:Y:S01]  /*7c50*/  UIADD3 UR53, UPT, UPT, UR53, 0x2, URZ ;  /* 0x0000000235357890 */ /* 0x000fe2000fffe0ff */
[----:B------:R-:W-:Y:S02]  /*7c60*/  R2UR UR5, R51 ;  /* 0x00000000330572ca */ /* 0x000fe400000e0000 */
[----:B------:R-:W-:Y:S02]  /*7c70*/  R2UR UR4, R52 ;  /* 0x00000000340472ca */ /* 0x000fe400000e0000 */
[----:B------:R-:W-:Y:S02]  /*7c80*/  R2UR UR36, R59 ;  /* 0x000000003b2472ca */ /* 0x000fe400000e0000 */
[----:B------:R-:W-:Y:S02]  /*7c90*/  ISETP.NE.AND P0, PT, R54, 0x2, PT ;  /* 0x000000023600780c */ /* 0x000fe40003f05270 */
[----:B------:R-:W-:Y:S02]  /*7ca0*/  ISETP.NE.AND P1, PT, R22, 0x4, PT ;  /* 0x000000041600780c */ /* 0x000fe40003f25270 */
[----:B------:R-:W-:Y:S01]  /*7cb0*/  SEL R2, RZ, 0x1, P0 ;  /* 0x00000001ff027807 */ /* 0x000fe20000000000 */
[----:B------:R-:W-:Y:S01]  /*7cc0*/  UISETP.NE.AND UP0, UPT, UR6, URZ, UPT ;  /* 0x000000ff0600728c */ /* 0x000fe2000bf05270 */
[----:B--2---:R-:W-:Y:S01]  /*7cd0*/  SEL R0, RZ, 0x1, P1 ;  /* 0x00000001ff007807 */ /* 0x004fe20000800000 */
[----:B------:R-:W-:Y:S01]  /*7ce0*/  UIADD3 UR32, UPT, UPT, UR37, UR5, URZ ;  /* 0x0000000525207290 */ /* 0x000fe2000fffe0ff */
[----:B------:R-:W-:Y:S01]  /*7cf0*/  LOP3.LUT R55, R55, R2, RZ, 0x3c, !PT ;  /* 0x0000000237377212 */ /* 0x000fe200078e3cff */
[----:B------:R-:W-:Y:S01]  /*7d00*/  UIADD3 UR29, UPT, UPT, UR38, UR4, URZ ;  /* 0x00000004261d7290 */ /* 0x000fe2000fffe0ff */
[----:B------:R-:W-:Y:S02]  /*7d10*/  LOP3.LUT R56, R56, R0, RZ, 0x3c, !PT ;  /* 0x0000000038387212 */ /* 0x000fe400078e3cff */
[----:B------:R-:W-:Y:S02]  /*7d20*/  SEL R54, R54, RZ, P0 ;  /* 0x000000ff36367207 */ /* 0x000fe40000000000 */
[----:B------:R-:W-:Y:S01]  /*7d30*/  SEL R22, R22, RZ, P1 ;  /* 0x000000ff16167207 */ /* 0x000fe20000800000 */
[----:B------:R-:W-:Y:S06]  /*7d40*/  BRA.U UP0, `(.L_x_127) ;  /* 0xffffffdd00787547 */ /* 0x000fec000b83ffff */
[----:B------:R-:W2:Y:S01]  /*7d50*/  LDCU.64 UR4, c[0x0][0x888] ;  /* 0x00011100ff0477ac */ /* 0x000ea20008000a00 */
[----:B------:R-:W3:Y:S01]  /*7d60*/  LDCU.64 UR6, c[0x0][0x890] ;  /* 0x00011200ff0677ac */ /* 0x000ee20008000a00 */
[----:B--2---:R-:W-:Y:S02]  /*7d70*/  ISETP.NE.U32.AND P2, PT, RZ, UR4, PT ;  /* 0x00000004ff007c0c */ /* 0x004fe4000bf45070 */
[----:B---3--:R-:W-:Y:S02]  /*7d80*/  ISETP.NE.U32.AND P1, PT, RZ, UR6, PT ;  /* 0x00000006ff007c0c */ /* 0x008fe4000bf25070 */
[----:B------:R-:W-:Y:S02]  /*7d90*/  ISETP.NE.AND.EX P2, PT, RZ, UR5, PT, P2 ;  /* 0x00000005ff007c0c */ /* 0x000fe4000bf45320 */
[----:B------:R-:W-:-:S13]  /*7da0*/  ISETP.NE.AND.EX P0, PT, RZ, UR7, PT, P1 ;  /* 0x00000007ff007c0c */ /* 0x000fda000bf05310 */
[----:B------:R-:W-:Y:S05]  /*7db0*/  @P2 BRA P0, `(.L_x_128) ;  /* 0x00000000003c2947 */ /* 0x000fea0000000000 */
[----:B------:R-:W-:-:S13]  /*7dc0*/  ISETP.NE.AND.EX P1, PT, RZ, UR7, PT, P1 ;  /* 0x00000007ff007c0c */ /* 0x000fda000bf25310 */
[----:B------:R-:W-:Y:S05]  /*7dd0*/  @P1 BRA `(.L_x_129) ;  /* 0x00000000000c1947 */ /* 0x000fea0003800000 */
[----:B------:R-:W-:-:S13]  /*7de0*/  FSETP.NEU.AND P0, PT, R26, RZ, PT ;  /* 0x000000ff1a00720b */ /* 0x000fda0003f0d000 */
[----:B------:R-:W-:Y:S05]  /*7df0*/  @!P0 EXIT ;  /* 0x000000000000894d */ /* 0x000fea0003800000 */
[----:B------:R-:W-:Y:S05]  /*7e00*/  BRA `(.L_x_128) ;  /* 0x0000000000287947 */ /* 0x000fea0003800000 */
.L_x_129:
[----:B------:R-:W-:Y:S01]  /*7e10*/  ISETP.NE.AND P0, PT, R53, RZ, PT ;  /* 0x000000ff3500720c */ /* 0x000fe20003f05270 */
[----:B------:R-:W-:-:S12]  /*7e20*/  BSSY.RECONVERGENT B0, `(.L_x_128) ;  /* 0x0000008000007945 */ /* 0x000fd80003800200 */
[----:B------:R-:W-:Y:S05]  /*7e30*/  @P0 BRA `(.L_x_130) ;  /* 0x0000000000100947 */ /* 0x000fea0003800000 */
[----:B------:R-:W-:-:S04]  /*7e40*/  ISETP.NE.U32.AND P0, PT, RZ, UR4, PT ;  /* 0x00000004ff007c0c */ /* 0x000fc8000bf05070 */
[----:B------:R-:W-:-:S13]  /*7e50*/  ISETP.NE.AND.EX P0, PT, RZ, UR5, PT, P0 ;  /* 0x00000005ff007c0c */ /* 0x000fda000bf05300 */
[----:B------:R-:W-:Y:S05]  /*7e60*/  @!P0 EXIT ;  /* 0x000000000000894d */ /* 0x000fea0003800000 */
[----:B------:R-:W-:Y:S05]  /*7e70*/  BRA `(.L_x_131) ;  /* 0x0000000000087947 */ /* 0x000fea0003800000 */
.L_x_130:
[----:B------:R-:W-:-:S13]  /*7e80*/  FSETP.NEU.AND P0, PT, R26, RZ, PT ;  /* 0x000000ff1a00720b */ /* 0x000fda0003f0d000 */
[----:B------:R-:W-:Y:S05]  /*7e90*/  @!P0 EXIT ;  /* 0x000000000000894d */ /* 0x000fea0003800000 */
.L_x_131:
[----:B------:R-:W-:Y:S05]  /*7ea0*/  BSYNC.RECONVERGENT B0 ;  /* 0x0000000000007941 */ /* 0x000fea0003800200 */
.L_x_128:
[----:B------:R-:W-:Y:S01]  /*7eb0*/  ULEA UR6, UR52, UR44, 0x3 ;  /* 0x0000002c34067291 */ /* 0x000fe2000f8e18ff */
[----:B------:R-:W-:-:S04]  /*7ec0*/  DEPBAR.LE SB0, 0x0 ;  /* 0x000080000000791a */ /* 0x000fc80000000000 */
[----:B------:R-:W-:-:S04]  /*7ed0*/  UIADD3 UR6, UPT, UPT, UR6, 0xe8, URZ ;  /* 0x000000e806067890 */ /* 0x000fc8000fffe0ff */
[----:B------:R-:W-:-:S09]  /*7ee0*/  UPRMT UR6, UR54, 0x654, UR6 ;  /* 0x0000065436067896 */ /* 0x000fd20008000006 */
[----:B------:R-:W-:Y:S01]  /*7ef0*/  SYNCS.ARRIVE.TRANS64.RED.A1T0 RZ, [UR6], RZ ;  /* 0x000000ffffff79a7 */ /* 0x000fe20008100406 */
[----:B------:R-:W-:Y:S05]  /*7f00*/  EXIT ;  /* 0x000000000000794d */ /* 0x000fea0003800000 */
.L_x_25:
[----:B--2---:R2:W3:Y:S02]  /*7f10*/  SYNCS.PHASECHK.TRANS64.TRYWAIT P0, [R0+URZ+0x180], R2 ;  /* 0x00018002000075a7 */ /* 0x0044e400080011ff */
[----:B---3--:R-:W-:Y:S05]  /*7f20*/  @!P0 NANOSLEEP.SYNCS 0x989680 ;  /* 0x009896800000895d */ /* 0x008fea0003900000 */
[----:B------:R-:W3:Y:S02]  /*7f30*/  @!P0 SYNCS.PHASECHK.TRANS64 P0, [R0+URZ+0x180], R2 ;  /* 0x00018002000085a7 */ /* 0x000ee400080010ff */
[----:B---3--:R-:W-:Y:S05]  /*7f40*/  @!P0 BRA `(.L_x_25) ;  /* 0xfffffffc00f08947 */ /* 0x008fea000383ffff */
[----:B------:R-:W-:Y:S05]  /*7f50*/  BRA `(.L_x_132) ;  /* 0xffffff9c00887947 */ /* 0x000fea000383ffff */
.L_x_28:
[----:B-1----:R-:W-:-:S07]  /*7f60*/  MOV R0, UR33 ;  /* 0x0000002100007c02 */ /* 0x002fce0008000f00 */
.L_x_133:
[----:B-1----:R1:W2:Y:S02]  /*7f70*/  SYNCS.PHASECHK.TRANS64.TRYWAIT P0, [R0+URZ+0x68], R3 ;  /* 0x00006803000075a7 */ /* 0x0022a400080011ff */
[----:B--2---:R-:W-:Y:S05]  /*7f80*/  @!P0 NANOSLEEP.SYNCS 0x989680 ;  /* 0x009896800000895d */ /* 0x004fea0003900000 */
[----:B------:R-:W2:Y:S02]  /*7f90*/  @!P0 SYNCS.PHASECHK.TRANS64 P0, [R0+URZ+0x68], R3 ;  /* 0x00006803000085a7 */ /* 0x000ea400080010ff */
[----:B--2---:R-:W-:Y:S05]  /*7fa0*/  @!P0 BRA `(.L_x_133) ;  /* 0xfffffffc00f08947 */ /* 0x004fea000383ffff */
[----:B------:R-:W-:Y:S05]  /*7fb0*/  BRA `(.L_x_27) ;  /* 0xffffff9c00d47947 */ /* 0x000fea000383ffff */
.L_x_35:
[----:B-1----:R-:W-:-:S07]  /*7fc0*/  MOV R0, UR17 ;  /* 0x0000001100007c02 */ /* 0x002fce0008000f00 */
.L_x_134:
[----:B-1----:R1:W2:Y:S02]  /*7fd0*/  SYNCS.PHASECHK.TRANS64.TRYWAIT P0, [R0+URZ+0x68], R3 ;  /* 0x00006803000075a7 */ /* 0x0022a400080011ff */
[----:B--2---:R-:W-:Y:S05]  /*7fe0*/  @!P0 NANOSLEEP.SYNCS 0x989680 ;  /* 0x009896800000895d */ /* 0x004fea0003900000 */
[----:B------:R-:W2:Y:S02]  /*7ff0*/  @!P0 SYNCS.PHASECHK.TRANS64 P0, [R0+URZ+0x68], R3 ;  /* 0x00006803000085a7 */ /* 0x000ea400080010ff */
[----:B--2---:R-:W-:Y:S05]  /*8000*/  @!P0 BRA `(.L_x_134) ;  /* 0xfffffffc00f08947 */ /* 0x004fea000383ffff */
[----:B------:R-:W-:Y:S05]  /*8010*/  BRA `(.L_x_34) ;  /* 0xffffffa000a07947 */ /* 0x000fea000383ffff */
.L_x_40:
[----:B-1----:R1:W2:Y:S02]  /*8020*/  SYNCS.PHASECHK.TRANS64.TRYWAIT P0, [R3+URZ+0x110], R0 ;  /* 0x00011000030075a7 */ /* 0x0022a400080011ff */
[----:B--2---:R-:W-:Y:S05]  /*8030*/  @!P0 NANOSLEEP.SYNCS 0x989680 ;  /* 0x009896800000895d */ /* 0x004fea0003900000 */
[----:B------:R-:W2:Y:S02]  /*8040*/  @!P0 SYNCS.PHASECHK.TRANS64 P0, [R3+URZ+0x110], R0 ;  /* 0x00011000030085a7 */ /* 0x000ea400080010ff */
[----:B--2---:R-:W-:Y:S05]  /*8050*/  @!P0 BRA `(.L_x_40) ;  /* 0xfffffffc00f08947 */ /* 0x004fea000383ffff */
[----:B------:R-:W-:Y:S05]  /*8060*/  BRA `(.L_x_135) ;  /* 0xffffffa400547947 */ /* 0x000fea000383ffff */
.L_x_44:
[----:B------:R-:W-:-:S07]  /*8070*/  MOV R0, UR4 ;  /* 0x0000000400007c02 */ /* 0x000fce0008000f00 */
.L_x_136:
[----:B-1----:R1:W2:Y:S02]  /*8080*/  SYNCS.PHASECHK.TRANS64.TRYWAIT P0, [R0+URZ], R2 ;  /* 0x00000002000075a7 */ /* 0x0022a400080011ff */
[----:B--2---:R-:W-:Y:S05]  /*8090*/  @!P0 NANOSLEEP.SYNCS 0x989680 ;  /* 0x009896800000895d */ /* 0x004fea0003900000 */
[----:B------:R-:W2:Y:S02]  /*80a0*/  @!P0 SYNCS.PHASECHK.TRANS64 P0, [R0+URZ], R2 ;  /* 0x00000002000085a7 */ /* 0x000ea400080010ff */
[----:B--2---:R-:W-:Y:S05]  /*80b0*/  @!P0 BRA `(.L_x_136) ;  /* 0xfffffffc00f08947 */ /* 0x004fea000383ffff */
[----:B------:R-:W-:Y:S05]  /*80c0*/  BRA `(.L_x_137) ;  /* 0xffffffac00007947 */ /* 0x000fea000383ffff */
.L_x_45:
[----:B------:R-:W-:-:S07]  /*80d0*/  MOV R0, UR5 ;  /* 0x0000000500007c02 */ /* 0x000fce0008000f00 */
.L_x_138:
[----:B-1----:R1:W2:Y:S02]  /*80e0*/  SYNCS.PHASECHK.TRANS64.TRYWAIT P0, [R0+URZ], R3 ;  /* 0x00000003000075a7 */ /* 0x0022a400080011ff */
[----:B--2---:R-:W-:Y:S05]  /*80f0*/  @!P0 NANOSLEEP.SYNCS 0x989680 ;  /* 0x009896800000895d */ /* 0x004fea0003900000 */
[----:B------:R-:W2:Y:S02]  /*8100*/  @!P0 SYNCS.PHASECHK.TRANS64 P0, [R0+URZ], R3 ;  /* 0x00000003000085a7 */ /* 0x000ea400080010ff */
[----:B--2---:R-:W-:Y:S05]  /*8110*/  @!P0 BRA `(.L_x_138) ;  /* 0xfffffffc00f08947 */ /* 0x004fea000383ffff */
[----:B------:R-:W-:Y:S05]  /*8120*/  BRA `(.L_x_139) ;  /* 0xffffffac000c7947 */ /* 0x000fea000383ffff */
.L_x_46:
[----:B------:R-:W-:-:S07]  /*8130*/  MOV R0, UR5 ;  /* 0x0000000500007c02 */ /* 0x000fce0008000f00 */
.L_x_140:
[----:B-1----:R1:W2:Y:S02]  /*8140*/  SYNCS.PHASECHK.TRANS64.TRYWAIT P0, [R0+URZ], R3 ;  /* 0x00000003000075a7 */ /* 0x0022a400080011ff */
[----:B--2---:R-:W-:Y:S05]  /*8150*/  @!P0 NANOSLEEP.SYNCS 0x989680 ;  /* 0x009896800000895d */ /* 0x004fea0003900000 */
[----:B------:R-:W2:Y:S02]  /*8160*/  @!P0 SYNCS.PHASECHK.TRANS64 P0, [R0+URZ], R3 ;  /* 0x00000003000085a7 */ /* 0x000ea400080010ff */
[----:B--2---:R-:W-:Y:S05]  /*8170*/  @!P0 BRA `(.L_x_140) ;  /* 0xfffffffc00f08947 */ /* 0x004fea000383ffff */
[----:B------:R-:W-:Y:S05]  /*8180*/  BRA `(.L_x_141) ;  /* 0xffffffac00187947 */ /* 0x000fea000383ffff */
.L_x_47:
[----:B------:R-:W-:-:S07]  /*8190*/  MOV R0, UR5 ;  /* 0x0000000500007c02 */ /* 0x000fce0008000f00 */
.L_x_142:
[----:B-1----:R1:W2:Y:S02]  /*81a0*/  SYNCS.PHASECHK.TRANS64.TRYWAIT P0, [R0+URZ], R3 ;  /* 0x00000003000075a7 */ /* 0x0022a400080011ff */
[----:B--2---:R-:W-:Y:S05]  /*81b0*/  @!P0 NANOSLEEP.SYNCS 0x989680 ;  /* 0x009896800000895d */ /* 0x004fea0003900000 */
[----:B------:R-:W2:Y:S02]  /*81c0*/  @!P0 SYNCS.PHASECHK.TRANS64 P0, [R0+URZ], R3 ;  /* 0x00000003000085a7 */ /* 0x000ea400080010ff */
[----:B--2---:R-:W-:Y:S05]  /*81d0*/  @!P0 BRA `(.L_x_142) ;  /* 0xfffffffc00f08947 */ /* 0x004fea000383ffff */
[----:B------:R-:W-:Y:S05]  /*81e0*/  BRA `(.L_x_143) ;  /* 0xffffffac00247947 */ /* 0x000fea000383ffff */
.L_x_48:
[----:B------:R-:W-:-:S07]  /*81f0*/  MOV R0, UR5 ;  /* 0x0000000500007c02 */ /* 0x000fce0008000f00 */
.L_x_144:
[----:B-1----:R1:W2:Y:S02]  /*8200*/  SYNCS.PHASECHK.TRANS64.TRYWAIT P0, [R0+URZ], R3 ;  /* 0x00000003000075a7 */ /* 0x0022a400080011ff */
[----:B--2---:R-:W-:Y:S05]  /*8210*/  @!P0 NANOSLEEP.SYNCS 0x989680 ;  /* 0x009896800000895d */ /* 0x004fea0003900000 */
[----:B------:R-:W2:Y:S02]  /*8220*/  @!P0 SYNCS.PHASECHK.TRANS64 P0, [R0+URZ], R3 ;  /* 0x00000003000085a7 */ /* 0x000ea400080010ff */
[----:B--2---:R-:W-:Y:S05]  /*8230*/  @!P0 BRA `(.L_x_144) ;  /* 0xfffffffc00f08947 */ /* 0x004fea000383ffff */
[----:B------:R-:W-:Y:S05]  /*8240*/  BRA `(.L_x_145) ;  /* 0xffffffac00307947 */ /* 0x000fea000383ffff */
.L_x_49:
[----:B------:R-:W-:-:S07]  /*8250*/  MOV R0, UR5 ;  /* 0x0000000500007c02 */ /* 0x000fce0008000f00 */
.L_x_146:
[----:B-1----:R1:W2:Y:S02]  /*8260*/  SYNCS.PHASECHK.TRANS64.TRYWAIT P0, [R0+URZ], R3 ;  /* 0x00000003000075a7 */ /* 0x0022a400080011ff */
[----:B--2---:R-:W-:Y:S05]  /*8270*/  @!P0 NANOSLEEP.SYNCS 0x989680 ;  /* 0x009896800000895d */ /* 0x004fea0003900000 */
[----:B------:R-:W2:Y:S02]  /*8280*/  @!P0 SYNCS.PHASECHK.TRANS64 P0, [R0+URZ], R3 ;  /* 0x00000003000085a7 */ /* 0x000ea400080010ff */
[----:B--2---:R-:W-:Y:S05]  /*8290*/  @!P0 BRA `(.L_x_146) ;  /* 0xfffffffc00f08947 */ /* 0x004fea000383ffff */
[----:B------:R-:W-:Y:S05]  /*82a0*/  BRA `(.L_x_147) ;  /* 0xffffffac003c7947 */ /* 0x000fea000383ffff */
.L_x_50:
[----:B------:R-:W-:-:S07]  /*82b0*/  MOV R0, UR5 ;  /* 0x0000000500007c02 */ /* 0x000fce0008000f00 */
.L_x_148:
[----:B-1----:R1:W2:Y:S02]  /*82c0*/  SYNCS.PHASECHK.TRANS64.TRYWAIT P0, [R0+URZ], R3 ;  /* 0x00000003000075a7 */ /* 0x0022a400080011ff */
[----:B--2---:R-:W-:Y:S05]  /*82d0*/  @!P0 NANOSLEEP.SYNCS 0x989680 ;  /* 0x009896800000895d */ /* 0x004fea0003900000 */
[----:B------:R-:W2:Y:S02]  /*82e0*/  @!P0 SYNCS.PHASECHK.TRANS64 P0, [R0+URZ], R3 ;  /* 0x00000003000085a7 */ /* 0x000ea400080010ff */
[----:B--2---:R-:W-:Y:S05]  /*82f0*/  @!P0 BRA `(.L_x_148) ;  /* 0xfffffffc00f08947 */ /* 0x004fea000383ffff */
[----:B------:R-:W-:Y:S05]  /*8300*/  BRA `(.L_x_149) ;  /* 0xffffffac00487947 */ /* 0x000fea000383ffff */
.L_x_51:
[----:B------:R-:W-:-:S07]  /*8310*/  MOV R0, UR5 ;  /* 0x0000000500007c02 */ /* 0x000fce0008000f00 */
.L_x_150:
[----:B-1----:R1:W2:Y:S02]  /*8320*/  SYNCS.PHASECHK.TRANS64.TRYWAIT P0, [R0+URZ], R3 ;  /* 0x00000003000075a7 */ /* 0x0022a400080011ff */
[----:B--2---:R-:W-:Y:S05]  /*8330*/  @!P0 NANOSLEEP.SYNCS 0x989680 ;  /* 0x009896800000895d */ /* 0x004fea0003900000 */
[----:B------:R-:W2:Y:S02]  /*8340*/  @!P0 SYNCS.PHASECHK.TRANS64 P0, [R0+URZ], R3 ;  /* 0x00000003000085a7 */ /* 0x000ea400080010ff */
[----:B--2---:R-:W-:Y:S05]  /*8350*/  @!P0 BRA `(.L_x_150) ;  /* 0xfffffffc00f08947 */ /* 0x004fea000383ffff */
[----:B------:R-:W-:Y:S05]  /*8360*/  BRA `(.L_x_151) ;  /* 0xffffffac00547947 */ /* 0x000fea000383ffff */
.L_x_52:
[----:B------:R-:W-:-:S07]  /*8370*/  MOV R0, UR5 ;  /* 0x0000000500007c02 */ /* 0x000fce0008000f00 */
.L_x_152:
[----:B-1----:R1:W2:Y:S02]  /*8380*/  SYNCS.PHASECHK.TRANS64.TRYWAIT P0, [R0+URZ], R3 ;  /* 0x00000003000075a7 */ /* 0x0022a400080011ff */
[----:B--2---:R-:W-:Y:S05]  /*8390*/  @!P0 NANOSLEEP.SYNCS 0x989680 ;  /* 0x009896800000895d */ /* 0x004fea0003900000 */
[----:B------:R-:W2:Y:S02]  /*83a0*/  @!P0 SYNCS.PHASECHK.TRANS64 P0, [R0+URZ], R3 ;  /* 0x00000003000085a7 */ /* 0x000ea400080010ff */
[----:B--2---:R-:W-:Y:S05]  /*83b0*/  @!P0 BRA `(.L_x_152) ;  /* 0xfffffffc00f08947 */ /* 0x004fea000383ffff */
[----:B------:R-:W-:Y:S05]  /*83c0*/  BRA `(.L_x_153) ;  /* 0xffffffac00607947 */ /* 0x000fea000383ffff */
.L_x_53:
[----:B------:R-:W-:-:S07]  /*83d0*/  MOV R0, UR5 ;  /* 0x0000000500007c02 */ /* 0x000fce0008000f00 */
.L_x_154:
[----:B-1----:R1:W2:Y:S02]  /*83e0*/  SYNCS.PHASECHK.TRANS64.TRYWAIT P0, [R0+URZ], R3 ;  /* 0x00000003000075a7 */ /* 0x0022a400080011ff */
[----:B--2---:R-:W-:Y:S05]  /*83f0*/  @!P0 NANOSLEEP.SYNCS 0x989680 ;  /* 0x009896800000895d */ /* 0x004fea0003900000 */
[----:B------:R-:W2:Y:S02]  /*8400*/  @!P0 SYNCS.PHASECHK.TRANS64 P0, [R0+URZ], R3 ;  /* 0x00000003000085a7 */ /* 0x000ea400080010ff */
[----:B--2---:R-:W-:Y:S05]  /*8410*/  @!P0 BRA `(.L_x_154) ;  /* 0xfffffffc00f08947 */ /* 0x004fea000383ffff */
[----:B------:R-:W-:Y:S05]  /*8420*/  BRA `(.L_x_155) ;  /* 0xffffffac006c7947 */ /* 0x000fea000383ffff */
.L_x_54:
[----:B------:R-:W-:-:S07]  /*8430*/  MOV R0, UR5 ;  /* 0x0000000500007c02 */ /* 0x000fce0008000f00 */
.L_x_156:
[----:B-1----:R1:W2:Y:S02]  /*8440*/  SYNCS.PHASECHK.TRANS64.TRYWAIT P0, [R0+URZ], R3 ;  /* 0x00000003000075a7 */ /* 0x0022a400080011ff */
[----:B--2---:R-:W-:Y:S05]  /*8450*/  @!P0 NANOSLEEP.SYNCS 0x989680 ;  /* 0x009896800000895d */ /* 0x004fea0003900000 */
[----:B------:R-:W2:Y:S02]  /*8460*/  @!P0 SYNCS.PHASECHK.TRANS64 P0, [R0+URZ], R3 ;  /* 0x00000003000085a7 */ /* 0x000ea400080010ff */
[----:B--2---:R-:W-:Y:S05]  /*8470*/  @!P0 BRA `(.L_x_156) ;  /* 0xfffffffc00f08947 */ /* 0x004fea000383ffff */
[----:B------:R-:W-:Y:S05]  /*8480*/  BRA `(.L_x_157) ;  /* 0xffffffac00787947 */ /* 0x000fea000383ffff */
.L_x_55:
[----:B------:R-:W-:-:S07]  /*8490*/  MOV R0, UR5 ;  /* 0x0000000500007c02 */ /* 0x000fce0008000f00 */
.L_x_158:
[----:B-1----:R1:W2:Y:S02]  /*84a0*/  SYNCS.PHASECHK.TRANS64.TRYWAIT P0, [R0+URZ], R3 ;  /* 0x00000003000075a7 */ /* 0x0022a400080011ff */
[----:B--2---:R-:W-:Y:S05]  /*84b0*/  @!P0 NANOSLEEP.SYNCS 0x989680 ;  /* 0x009896800000895d */ /* 0x004fea0003900000 */
[----:B------:R-:W2:Y:S02]  /*84c0*/  @!P0 SYNCS.PHASECHK.TRANS64 P0, [R0+URZ], R3 ;  /* 0x00000003000085a7 */ /* 0x000ea400080010ff */
[----:B--2---:R-:W-:Y:S05]  /*84d0*/  @!P0 BRA `(.L_x_158) ;  /* 0xfffffffc00f08947 */ /* 0x004fea000383ffff */
[----:B------:R-:W-:Y:S05]  /*84e0*/  BRA `(.L_x_159) ;  /* 0xffffffac00847947 */ /* 0x000fea000383ffff */
.L_x_58:
[----:B-1----:R1:W2:Y:S02]  /*84f0*/  SYNCS.PHASECHK.TRANS64.TRYWAIT P0, [R2+URZ+0x170], R4 ;  /* 0x00017004020075a7 */ /* 0x0022a400080011ff */
[----:B--2---:R-:W-:Y:S05]  /*8500*/  @!P0 NANOSLEEP.SYNCS 0x989680 ;  /* 0x009896800000895d */ /* 0x004fea0003900000 */
[----:B------:R-:W2:Y:S02]  /*8510*/  @!P0 SYNCS.PHASECHK.TRANS64 P0, [R2+URZ+0x170], R4 ;  /* 0x00017004020085a7 */ /* 0x000ea400080010ff */
[----:B--2---:R-:W-:Y:S05]  /*8520*/  @!P0 BRA `(.L_x_58) ;  /* 0xfffffffc00f08947 */ /* 0x004fea000383ffff */
[----:B------:R-:W-:Y:S05]  /*8530*/  BRA `(.L_x_160) ;  /* 0xffffffac00e07947 */ /* 0x000fea000383ffff */
.L_x_59:
[----:B------:R-:W-:-:S07]  /*8540*/  MOV R2, UR4 ;  /* 0x0000000400027c02 */ /* 0x000fce0008000f00 */
.L_x_161:
[----:B-1----:R1:W2:Y:S02]  /*8550*/  SYNCS.PHASECHK.TRANS64.TRYWAIT P0, [R2+URZ+0x120], R5 ;  /* 0x00012005020075a7 */ /* 0x0022a400080011ff */
[----:B--2---:R-:W-:Y:S05]  /*8560*/  @!P0 NANOSLEEP.SYNCS 0x989680 ;  /* 0x009896800000895d */ /* 0x004fea0003900000 */
[----:B------:R-:W2:Y:S02]  /*8570*/  @!P0 SYNCS.PHASECHK.TRANS64 P0, [R2+URZ+0x120], R5 ;  /* 0x00012005020085a7 */ /* 0x000ea400080010ff */
[----:B--2---:R-:W-:Y:S05]  /*8580*/  @!P0 BRA `(.L_x_161) ;  /* 0xfffffffc00f08947 */ /* 0x004fea000383ffff */
[----:B------:R-:W-:Y:S05]  /*8590*/  BRA `(.L_x_162) ;  /* 0xffffffac00f07947 */ /* 0x000fea000383ffff */
.L_x_60:
[----:B-1----:R1:W2:Y:S02]  /*85a0*/  SYNCS.PHASECHK.TRANS64.TRYWAIT P1, [R2+URZ+0x110], R4 ;  /* 0x00011004020075a7 */ /* 0x0022a400080211ff */
[----:B--2---:R-:W-:Y:S05]  /*85b0*/  @!P1 NANOSLEEP.SYNCS 0x989680 ;  /* 0x009896800000995d */ /* 0x004fea0003900000 */
[----:B------:R-:W2:Y:S02]  /*85c0*/  @!P1 SYNCS.PHASECHK.TRANS64 P1, [R2+URZ+0x110], R4 ;  /* 0x00011004020095a7 */ /* 0x000ea400080210ff */
[----:B--2---:R-:W-:Y:S05]  /*85d0*/  @!P1 BRA `(.L_x_60) ;  /* 0xfffffffc00f09947 */ /* 0x004fea000383ffff */
[----:B------:R-:W-:Y:S05]  /*85e0*/  BRA `(.L_x_163) ;  /* 0xffffffb000207947 */ /* 0x000fea000383ffff */
.L_x_63:
[----:B------:R-:W-:-:S07]  /*85f0*/  MOV R0, UR4 ;  /* 0x0000000400007c02 */ /* 0x000fce0008000f00 */
.L_x_164:
[----:B-1----:R1:W2:Y:S02]  /*8600*/  SYNCS.PHASECHK.TRANS64.TRYWAIT P0, [R0+URZ+0x120], R2 ;  /* 0x00012002000075a7 */ /* 0x0022a400080011ff */
[----:B--2---:R-:W-:Y:S05]  /*8610*/  @!P0 NANOSLEEP.SYNCS 0x989680 ;  /* 0x009896800000895d */ /* 0x004fea0003900000 */
[----:B------:R-:W2:Y:S02]  /*8620*/  @!P0 SYNCS.PHASECHK.TRANS64 P0, [R0+URZ+0x120], R2 ;  /* 0x00012002000085a7 */ /* 0x000ea400080010ff */
[----:B--2---:R-:W-:Y:S05]  /*8630*/  @!P0 BRA `(.L_x_164) ;  /* 0xfffffffc00f08947 */ /* 0x004fea000383ffff */
[----:B------:R-:W-:Y:S05]  /*8640*/  BRA `(.L_x_62) ;  /* 0xffffffb000747947 */ /* 0x000fea000383ffff */
.L_x_70:
[----:B-1----:R1:W2:Y:S02]  /*8650*/  SYNCS.PHASECHK.TRANS64.TRYWAIT P1, [R0+URZ+0x110], R2 ;  /* 0x00011002000075a7 */ /* 0x0022a400080211ff */
[----:B--2---:R-:W-:Y:S05]  /*8660*/  @!P1 NANOSLEEP.SYNCS 0x989680 ;  /* 0x009896800000995d */ /* 0x004fea0003900000 */
[----:B------:R-:W2:Y:S02]  /*8670*/  @!P1 SYNCS.PHASECHK.TRANS64 P1, [R0+URZ+0x110], R2 ;  /* 0x00011002000095a7 */ /* 0x000ea400080210ff */
[----:B--2---:R-:W-:Y:S05]  /*8680*/  @!P1 BRA `(.L_x_70) ;  /* 0xfffffffc00f09947 */ /* 0x004fea000383ffff */
[----:B------:R-:W-:Y:S05]  /*8690*/  BRA `(.L_x_165) ;  /* 0xffffffb400e87947 */ /* 0x000fea000383ffff */
.L_x_71:
[----:B------:R-:W-:-:S07]  /*86a0*/  MOV R2, UR31 ;  /* 0x0000001f00027c02 */ /* 0x000fce0008000f00 */
.L_x_166:
[----:B-1----:R1:W2:Y:S02]  /*86b0*/  SYNCS.PHASECHK.TRANS64.TRYWAIT P0, [R2+URZ+0x150], R0 ;  /* 0x00015000020075a7 */ /* 0x0022a400080011ff */
[----:B--2---:R-:W-:Y:S05]  /*86c0*/  @!P0 NANOSLEEP.SYNCS 0x989680 ;  /* 0x009896800000895d */ /* 0x004fea0003900000 */
[----:B------:R-:W2:Y:S02]  /*86d0*/  @!P0 SYNCS.PHASECHK.TRANS64 P0, [R2+URZ+0x150], R0 ;  /* 0x00015000020085a7 */ /* 0x000ea400080010ff */
[----:B--2---:R-:W-:Y:S05]  /*86e0*/  @!P0 BRA `(.L_x_166) ;  /* 0xfffffffc00f08947 */ /* 0x004fea000383ffff */
[----:B------:R-:W-:Y:S05]  /*86f0*/  BRA `(.L_x_167) ;  /* 0xffffffb800387947 */ /* 0x000fea000383ffff */
.L_x_74:
[----:B------:R-:W-:Y:S07]  /*8700*/  MOV R0, UR5 ;  /* 0x0000000500007c02 */ /* 0x000fee0008000f00 */
.L_x_168:
[----:B-1----:R1:W2:Y:S02]  /*8710*/  SYNCS.PHASECHK.TRANS64.TRYWAIT P0, [R0+URZ], R2 ;  /* 0x00000002000075a7 */ /* 0x0022a400080011ff */
[----:B--2---:R-:W-:Y:S05]  /*8720*/  @!P0 NANOSLEEP.SYNCS 0x989680 ;  /* 0x009896800000895d */ /* 0x004fea0003900000 */
[----:B------:R-:W2:Y:S02]  /*8730*/  @!P0 SYNCS.PHASECHK.TRANS64 P0, [R0+URZ], R2 ;  /* 0x00000002000085a7 */ /* 0x000ea400080010ff */
[----:B--2---:R-:W-:Y:S05]  /*8740*/  @!P0 BRA `(.L_x_168) ;  /* 0xfffffffc00f08947 */ /* 0x004fea000383ffff */
[----:B------:R-:W-:Y:S05]  /*8750*/  BRA `(.L_x_73) ;  /* 0xffffffb800547947 */ /* 0x000fea000383ffff */
.L_x_77:
[----:B------:R-:W-:-:S07]  /*8760*/  MOV R0, UR4 ;  /* 0x0000000400007c02 */ /* 0x000fce0008000f00 */
.L_x_169:
[----:B--2---:R2:W4:Y:S02]  /*8770*/  SYNCS.PHASECHK.TRANS64.TRYWAIT P0, [R0+URZ], R2 ;  /* 0x00000002000075a7 */ /* 0x00452400080011ff */
[----:B----4-:R-:W-:Y:S05]  /*8780*/  @!P0 NANOSLEEP.SYNCS 0x989680 ;  /* 0x009896800000895d */ /* 0x010fea0003900000 */
[----:B------:R-:W4:Y:S02]  /*8790*/  @!P0 SYNCS.PHASECHK.TRANS64 P0, [R0+URZ], R2 ;  /* 0x00000002000085a7 */ /* 0x000f2400080010ff */
[----:B----4-:R-:W-:Y:S05]  /*87a0*/  @!P0 BRA `(.L_x_169) ;  /* 0xfffffffc00f08947 */ /* 0x010fea000383ffff */
[----:B------:R-:W-:Y:S05]  /*87b0*/  BRA `(.L_x_170) ;  /* 0xffffffbc00307947 */ /* 0x000fea000383ffff */
.L_x_78:
[----:B------:R-:W-:-:S07]  /*87c0*/  MOV R0, UR5 ;  /* 0x0000000500007c02 */ /* 0x000fce0008000f00 */
.L_x_171:
[----:B-1----:R1:W2:Y:S02]  /*87d0*/  SYNCS.PHASECHK.TRANS64.TRYWAIT P0, [R0+URZ], R3 ;  /* 0x00000003000075a7 */ /* 0x0022a400080011ff */
[----:B--2---:R-:W-:Y:S05]  /*87e0*/  @!P0 NANOSLEEP.SYNCS 0x989680 ;  /* 0x009896800000895d */ /* 0x004fea0003900000 */
[----:B------:R-:W2:Y:S02]  /*87f0*/  @!P0 SYNCS.PHASECHK.TRANS64 P0, [R0+URZ], R3 ;  /* 0x00000003000085a7 */ /* 0x000ea400080010ff */
[----:B--2---:R-:W-:Y:S05]  /*8800*/  @!P0 BRA `(.L_x_171) ;  /* 0xfffffffc00f08947 */ /* 0x004fea000383ffff */
[----:B------:R-:W-:Y:S05]  /*8810*/  BRA `(.L_x_172) ;  /* 0xffffffbc003c7947 */ /* 0x000fea000383ffff */
.L_x_79:
[----:B------:R-:W-:-:S07]  /*8820*/  MOV R0, UR5 ;  /* 0x0000000500007c02 */ /* 0x000fce0008000f00 */
.L_x_173:
[----:B-1----:R1:W2:Y:S02]  /*8830*/  SYNCS.PHASECHK.TRANS64.TRYWAIT P0, [R0+URZ], R3 ;  /* 0x00000003000075a7 */ /* 0x0022a400080011ff */
[----:B--2---:R-:W-:Y:S05]  /*8840*/  @!P0 NANOSLEEP.SYNCS 0x989680 ;  /* 0x009896800000895d */ /* 0x004fea0003900000 */
[----:B------:R-:W2:Y:S02]  /*8850*/  @!P0 SYNCS.PHASECHK.TRANS64 P0, [R0+URZ], R3 ;  /* 0x00000003000085a7 */ /* 0x000ea400080010ff */
[----:B--2---:R-:W-:Y:S05]  /*8860*/  @!P0 BRA `(.L_x_173) ;  /* 0xfffffffc00f08947 */ /* 0x004fea000383ffff */
[----:B------:R-:W-:Y:S05]  /*8870*/  BRA `(.L_x_174) ;  /* 0xffffffbc00487947 */ /* 0x000fea000383ffff */
.L_x_80:
[----:B-1----:R-:W-:-:S07]  /*8880*/  MOV R0, UR4 ;  /* 0x0000000400007c02 */ /* 0x002fce0008000f00 */
.L_x_175:
[----:B-1----:R1:W2:Y:S02]  /*8890*/  SYNCS.PHASECHK.TRANS64.TRYWAIT P0, [R0+URZ], R2 ;  /* 0x00000002000075a7 */ /* 0x0022a400080011ff */
[----:B--2---:R-:W-:Y:S05]  /*88a0*/  @!P0 NANOSLEEP.SYNCS 0x989680 ;  /* 0x009896800000895d */ /* 0x004fea0003900000 */
[----:B------:R-:W2:Y:S02]  /*88b0*/  @!P0 SYNCS.PHASECHK.TRANS64 P0, [R0+URZ], R2 ;  /* 0x00000002000085a7 */ /* 0x000ea400080010ff */
[----:B--2---:R-:W-:Y:S05]  /*88c0*/  @!P0 BRA `(.L_x_175) ;  /* 0xfffffffc00f08947 */ /* 0x004fea000383ffff */
[----:B------:R-:W-:Y:S05]  /*88d0*/  BRA `(.L_x_176) ;  /* 0xffffffbc00547947 */ /* 0x000fea000383ffff */
.L_x_85:
[----:B---3--:R3:W1:Y:S02]  /*88e0*/  SYNCS.PHASECHK.TRANS64.TRYWAIT P0, [R12+URZ+0x110], R0 ;  /* 0x000110000c0075a7 */ /* 0x00866400080011ff */
[----:B-1----:R-:W-:Y:S05]  /*88f0*/  @!P0 NANOSLEEP.SYNCS 0x989680 ;  /* 0x009896800000895d */ /* 0x002fea0003900000 */
[----:B------:R-:W1:Y:S02]  /*8900*/  @!P0 SYNCS.PHASECHK.TRANS64 P0, [R12+URZ+0x110], R0 ;  /* 0x000110000c0085a7 */ /* 0x000e6400080010ff */
[----:B-1----:R-:W-:Y:S05]  /*8910*/  @!P0 BRA `(.L_x_85) ;  /* 0xfffffffc00f08947 */ /* 0x002fea000383ffff */
[----:B------:R-:W-:Y:S05]  /*8920*/  BRA `(.L_x_177) ;  /* 0xffffffc000647947 */ /* 0x000fea000383ffff */
.L_x_88:
[----:B-1----:R-:W-:Y:S07]  /*8930*/  MOV R0, UR24 ;  /* 0x0000001800007c02 */ /* 0x002fee0008000f00 */
.L_x_178:
[----:B-1----:R1:W2:Y:S02]  /*8940*/  SYNCS.PHASECHK.TRANS64.TRYWAIT P2, [R0+URZ+0x108], R6 ;  /* 0x00010806000075a7 */ /* 0x0022a400080411ff */
[----:B--2---:R-:W-:Y:S05]  /*8950*/  @!P2 NANOSLEEP.SYNCS 0x989680 ;  /* 0x009896800000a95d */ /* 0x004fea0003900000 */
[----:B------:R-:W2:Y:S02]  /*8960*/  @!P2 SYNCS.PHASECHK.TRANS64 P2, [R0+URZ+0x108], R6 ;  /* 0x000108060000a5a7 */ /* 0x000ea400080410ff */
[----:B--2---:R-:W-:Y:S05]  /*8970*/  @!P2 BRA `(.L_x_178) ;  /* 0xfffffffc00f0a947 */ /* 0x004fea000383ffff */
[----:B------:R-:W-:Y:S05]  /*8980*/  BRA `(.L_x_87) ;  /* 0xffffffc400c87947 */ /* 0x000fea000383ffff */
.L_x_91:
[----:B------:R-:W-:Y:S07]  /*8990*/  MOV R0, UR4 ;  /* 0x0000000400007c02 */ /* 0x000fee0008000f00 */
.L_x_179:
[----:B-1----:R1:W2:Y:S02]  /*89a0*/  SYNCS.PHASECHK.TRANS64.TRYWAIT P0, [R0+URZ+0xe8], R9 ;  /* 0x0000e809000075a7 */ /* 0x0022a400080011ff */
[----:B--2---:R-:W-:Y:S05]  /*89b0*/  @!P0 NANOSLEEP.SYNCS 0x989680 ;  /* 0x009896800000895d */ /* 0x004fea0003900000 */
[----:B------:R-:W2:Y:S02]  /*89c0*/  @!P0 SYNCS.PHASECHK.TRANS64 P0, [R0+URZ+0xe8], R9 ;  /* 0x0000e809000085a7 */ /* 0x000ea400080010ff */
[----:B--2---:R-:W-:Y:S05]  /*89d0*/  @!P0 BRA `(.L_x_179) ;  /* 0xfffffffc00f08947 */ /* 0x004fea000383ffff */
[----:B------:R-:W-:Y:S05]  /*89e0*/  BRA `(.L_x_180) ;  /* 0xffffffc800287947 */ /* 0x000fea000383ffff */
.L_x_92:
[----:B------:R-:W-:Y:S07]  /*89f0*/  MOV R6, UR5 ;  /* 0x0000000500067c02 */ /* 0x000fee0008000f00 */
.L_x_181:
[----:B-1----:R1:W2:Y:S02]  /*8a00*/  SYNCS.PHASECHK.TRANS64.TRYWAIT P0, [R6+URZ+0xe8], R0 ;  /* 0x0000e800060075a7 */ /* 0x0022a400080011ff */
[----:B--2---:R-:W-:Y:S05]  /*8a10*/  @!P0 NANOSLEEP.SYNCS 0x989680 ;  /* 0x009896800000895d */ /* 0x004fea0003900000 */
[----:B------:R-:W2:Y:S02]  /*8a20*/  @!P0 SYNCS.PHASECHK.TRANS64 P0, [R6+URZ+0xe8], R0 ;  /* 0x0000e800060085a7 */ /* 0x000ea400080010ff */
[----:B--2---:R-:W-:Y:S05]  /*8a30*/  @!P0 BRA `(.L_x_181) ;  /* 0xfffffffc00f08947 */ /* 0x004fea000383ffff */
[----:B------:R-:W-:Y:S05]  /*8a40*/  BRA `(.L_x_182) ;  /* 0xffffffc800847947 */ /* 0x000fea000383ffff */
.L_x_94:
[----:B------:R-:W-:-:S07]  /*8a50*/  MOV R0, UR4 ;  /* 0x0000000400007c02 */ /* 0x000fce0008000f00 */
.L_x_183:
[----:B-1----:R1:W2:Y:S02]  /*8a60*/  SYNCS.PHASECHK.TRANS64.TRYWAIT P0, [R0+URZ], R2 ;  /* 0x00000002000075a7 */ /* 0x0022a400080011ff */
[----:B--2---:R-:W-:Y:S05]  /*8a70*/  @!P0 NANOSLEEP.SYNCS 0x989680 ;  /* 0x009896800000895d */ /* 0x004fea0003900000 */
[----:B------:R-:W2:Y:S02]  /*8a80*/  @!P0 SYNCS.PHASECHK.TRANS64 P0, [R0+URZ], R2 ;  /* 0x00000002000085a7 */ /* 0x000ea400080010ff */
[----:B--2---:R-:W-:Y:S05]  /*8a90*/  @!P0 BRA `(.L_x_183) ;  /* 0xfffffffc00f08947 */ /* 0x004fea000383ffff */
[----:B------:R-:W-:Y:S05]  /*8aa0*/  BRA `(.L_x_184) ;  /* 0xffffffcc00147947 */ /* 0x000fea000383ffff */
.L_x_95:
[----:B------:R-:W-:-:S07]  /*8ab0*/  MOV R0, UR5 ;  /* 0x0000000500007c02 */ /* 0x000fce0008000f00 */
.L_x_185:
[----:B-1----:R1:W2:Y:S02]  /*8ac0*/  SYNCS.PHASECHK.TRANS64.TRYWAIT P0, [R0+URZ], R2 ;  /* 0x00000002000075a7 */ /* 0x0022a400080011ff */
[----:B--2---:R-:W-:Y:S05]  /*8ad0*/  @!P0 NANOSLEEP.SYNCS 0x989680 ;  /* 0x009896800000895d */ /* 0x004fea0003900000 */
[----:B------:R-:W2:Y:S02]  /*8ae0*/  @!P0 SYNCS.PHASECHK.TRANS64 P0, [R0+URZ], R2 ;  /* 0x00000002000085a7 */ /* 0x000ea400080010ff */
[----:B--2---:R-:W-:Y:S05]  /*8af0*/  @!P0 BRA `(.L_x_185) ;  /* 0xfffffffc00f08947 */ /* 0x004fea000383ffff */
[----:B------:R-:W-:Y:S05]  /*8b00*/  BRA `(.L_x_186) ;  /* 0xffffffcc00207947 */ /* 0x000fea000383ffff */
.L_x_97:
[----:B--2---:R2:W4:Y:S02]  /*8b10*/  SYNCS.PHASECHK.TRANS64.TRYWAIT P0, [R0+URZ+0x110], R2 ;  /* 0x00011002000075a7 */ /* 0x00452400080011ff */
[----:B----4-:R-:W-:Y:S05]  /*8b20*/  @!P0 NANOSLEEP.SYNCS 0x989680 ;  /* 0x009896800000895d */ /* 0x010fea0003900000 */
[----:B------:R-:W4:Y:S02]  /*8b30*/  @!P0 SYNCS.PHASECHK.TRANS64 P0, [R0+URZ+0x110], R2 ;  /* 0x00011002000085a7 */ /* 0x000f2400080010ff */
[----:B----4-:R-:W-:Y:S05]  /*8b40*/  @!P0 BRA `(.L_x_97) ;  /* 0xfffffffc00f08947 */ /* 0x010fea000383ffff */
[----:B------:R-:W-:Y:S05]  /*8b50*/  BRA `(.L_x_187) ;  /* 0xffffffd000087947 */ /* 0x000fea000383ffff */
.L_x_107:
[----:B-1----:R1:W2:Y:S02]  /*8b60*/  SYNCS.PHASECHK.TRANS64.TRYWAIT P0, [R2+URZ+0xd0], R4 ;  /* 0x0000d004020075a7 */ /* 0x0022a400080011ff */
[----:B--2---:R-:W-:Y:S05]  /*8b70*/  @!P0 NANOSLEEP.SYNCS 0x989680 ;  /* 0x009896800000895d */ /* 0x004fea0003900000 */
[----:B------:R-:W2:Y:S02]  /*8b80*/  @!P0 SYNCS.PHASECHK.TRANS64 P0, [R2+URZ+0xd0], R4 ;  /* 0x0000d004020085a7 */ /* 0x000ea400080010ff */
[----:B--2---:R-:W-:Y:S05]  /*8b90*/  @!P0 BRA `(.L_x_107) ;  /* 0xfffffffc00f08947 */ /* 0x004fea000383ffff */
[----:B------:R-:W-:Y:S05]  /*8ba0*/  BRA `(.L_x_106) ;  /* 0xffffffdc005c7947 */ /* 0x000fea000383ffff */
.L_x_109:
[----:B-1----:R1:W3:Y:S02]  /*8bb0*/  SYNCS.PHASECHK.TRANS64.TRYWAIT P1, [R27+URZ+0x130], R3 ;  /* 0x000130031b0075a7 */ /* 0x0022e400080211ff */
[----:B---3--:R-:W-:Y:S05]  /*8bc0*/  @!P1 NANOSLEEP.SYNCS 0x989680 ;  /* 0x009896800000995d */ /* 0x008fea0003900000 */
[----:B------:R-:W3:Y:S02]  /*8bd0*/  @!P1 SYNCS.PHASECHK.TRANS64 P1, [R27+URZ+0x130], R3 ;  /* 0x000130031b0095a7 */ /* 0x000ee400080210ff */
[----:B---3--:R-:W-:Y:S05]  /*8be0*/  @!P1 BRA `(.L_x_109) ;  /* 0xfffffffc00f09947 */ /* 0x008fea000383ffff */
[----:B------:R-:W-:Y:S05]  /*8bf0*/  BRA `(.L_x_108) ;  /* 0xffffffdc00ac7947 */ /* 0x000fea000383ffff */
.L_x_120:
[----:B-1----:R1:W2:Y:S02]  /*8c00*/  SYNCS.PHASECHK.TRANS64.TRYWAIT P0, [R2+URZ+0xd0], R64 ;  /* 0x0000d040020075a7 */ /* 0x0022a400080011ff */
[----:B--2---:R-:W-:Y:S05]  /*8c10*/  @!P0 NANOSLEEP.SYNCS 0x989680 ;  /* 0x009896800000895d */ /* 0x004fea0003900000 */
[----:B------:R-:W2:Y:S02]  /*8c20*/  @!P0 SYNCS.PHASECHK.TRANS64 P0, [R2+URZ+0xd0], R64 ;  /* 0x0000d040020085a7 */ /* 0x000ea400080010ff */
[----:B--2---:R-:W-:Y:S05]  /*8c30*/  @!P0 BRA `(.L_x_120) ;  /* 0xfffffffc00f08947 */ /* 0x004fea000383ffff */
[----:B------:R-:W-:Y:S05]  /*8c40*/  BRA `(.L_x_119) ;  /* 0xffffffe400c07947 */ /* 0x000fea000383ffff */
        .weak           $__internal_0_$__cuda_sm10x_tcgen05_guardrail_trap_col_being_dealloced_not_returned_by_alloc
        .type           $__internal_0_$__cuda_sm10x_tcgen05_guardrail_trap_col_being_dealloced_not_returned_by_alloc,@function
        .size           $__internal_0_$__cuda_sm10x_tcgen05_guardrail_trap_col_being_dealloced_not_returned_by_alloc,($__internal_1_$__cuda_sm10x_tcgen05_guardrail_trap_phase_invalid_during_alloc - $__internal_0_$__cuda_sm10x_tcgen05_guardrail_trap_col_being_dealloced_not_returned_by_alloc)
$__internal_0_$__cuda_sm10x_tcgen05_guardrail_trap_col_being_dealloced_not_returned_by_alloc:
[----:B------:R-:W-:Y:S05]  /*8c50*/  BPT.TRAP 0x1 ;  /* 0x000000040000795c */ /* 0x000fea0000300000 */
[----:B------:R-:W-:-:S04]  /*8c60*/  HFMA2 R3, -RZ, RZ, 0, 0 ;  /* 0x00000000ff037431 */ /* 0x000fc800000001ff */
[----:B------:R-:W-:Y:S05]  /*8c70*/  RET.REL.NODEC R2 `(_ZN7cutlass13device_kernelINS_4gemm6kernel13GemmUniversalIN4cute5tupleIJiiiiEEENS1_10collective13CollectiveMmaINS1_35MainloopSm100TmaUmmaWarpSpecializedILi13ELi2ELi4ENS5_IJNS4_1CILi4EEESB_NSA_ILi1EEEEEEEENS5_IJNSA_ILi64EEESF_SF_EEENS_6half_tENS5_IJlSC_lEEESH_SI_NS4_8TiledMMAINS4_8MMA_AtomIJNS4_20SM100_MMA_F16BF16_SSISH_SH_fLi64ELi64ELNS4_4UMMA5MajorE0ELSN_0ELNSM_7ScaleInE0ELSO_0EEEEEENS4_6LayoutINS5_IJSC_SC_SC_EEENS5_IJNSA_ILi0EEEST_ST_EEEEENS5_IJNS4_10UnderscoreESW_SW_EEEEENS4_23SM90_TMA_LOAD_MULTICASTENS4_14ComposedLayoutINS4_7SwizzleILi3ELi4ELi3EEENS4_18smem_ptr_flag_bitsILi16EEENSR_INS5_IJNSA_ILi8EEESF_EEENS5_IJSF_SC_EEEEEEEvNS4_8identityESZ_S19_vS1A_EENS_8epilogue10collective18CollectiveEpilogueINS1C_23Sm100TmaWarpSpecializedILi3ELi2ELi16ELb1ELb0EEEJSG_NS5_IJNSR_ISF_SC_EENSR_INSA_ILi32EEESC_EEEEESH_SI_SH_SI_NS1C_6fusion15FusionCallbacksIS1G_NS1L_17LinearCombinationISH_fSH_fLNS_15FloatRoundStyleE2EEESG_S1K_JEEENS4_5SM1004TMEM4LOAD26SM100_TMEM_LOAD_16dp256b4xENS4_13SM90_TMA_LOADENS10_INS11_ILi2ELi4ELi3EEES14_NSR_INS5_IJS15_S1I_EEENS5_IJS1I_SC_EEEEEEENS4_17SM75_U32x4_LDSM_NENS4_14SM90_TMA_STOREES20_NS4_17SM90_U32x4_STSM_NENS4_39AutoVectorizingCopyWithAssumedAlignmentILi128EEEEEEvvEEEEvNT_6ParamsE) ;  /* 0xffffff7002e07950 */ /* 0x000fea0003c3ffff */
        .weak           $__internal_1_$__cuda_sm10x_tcgen05_guardrail_trap_phase_invalid_during_alloc
        .type           $__internal_1_$__cuda_sm10x_tcgen05_guardrail_trap_phase_invalid_during_alloc,@function
        .size           $__internal_1_$__cuda_sm10x_tcgen05_guardrail_trap_phase_invalid_during_alloc,($__internal_2_$__cuda_sm10x_tcgen05_guardrail_trap_unallocated_columns_being_dealloced - $__internal_1_$__cuda_sm10x_tcgen05_guardrail_trap_phase_invalid_during_alloc)
$__internal_1_$__cuda_sm10x_tcgen05_guardrail_trap_phase_invalid_during_alloc:
[----:B------:R-:W-:Y:S05]  /*8c80*/  BPT.TRAP 0x1 ;  /* 0x000000040000795c */ /* 0x000fea0000300000 */
[----:B------:R-:W-:-:S04]  /*8c90*/  MOV R5, 0x0 ;  /* 0x0000000000057802 */ /* 0x000fc80000000f00 */
[----:B------:R-:W-:Y:S05]  /*8ca0*/  RET.REL.NODEC R4 `(_ZN7cutlass13device_kernelINS_4gemm6kernel13GemmUniversalIN4cute5tupleIJiiiiEEENS1_10collective13CollectiveMmaINS1_35MainloopSm100TmaUmmaWarpSpecializedILi13ELi2ELi4ENS5_IJNS4_1CILi4EEESB_NSA_ILi1EEEEEEEENS5_IJNSA_ILi64EEESF_SF_EEENS_6half_tENS5_IJlSC_lEEESH_SI_NS4_8TiledMMAINS4_8MMA_AtomIJNS4_20SM100_MMA_F16BF16_SSISH_SH_fLi64ELi64ELNS4_4UMMA5MajorE0ELSN_0ELNSM_7ScaleInE0ELSO_0EEEEEENS4_6LayoutINS5_IJSC_SC_SC_EEENS5_IJNSA_ILi0EEEST_ST_EEEEENS5_IJNS4_10UnderscoreESW_SW_EEEEENS4_23SM90_TMA_LOAD_MULTICASTENS4_14ComposedLayoutINS4_7SwizzleILi3ELi4ELi3EEENS4_18smem_ptr_flag_bitsILi16EEENSR_INS5_IJNSA_ILi8EEESF_EEENS5_IJSF_SC_EEEEEEEvNS4_8identityESZ_S19_vS1A_EENS_8epilogue10collective18CollectiveEpilogueINS1C_23Sm100TmaWarpSpecializedILi3ELi2ELi16ELb1ELb0EEEJSG_NS5_IJNSR_ISF_SC_EENSR_INSA_ILi32EEESC_EEEEESH_SI_SH_SI_NS1C_6fusion15FusionCallbacksIS1G_NS1L_17LinearCombinationISH_fSH_fLNS_15FloatRoundStyleE2EEESG_S1K_JEEENS4_5SM1004TMEM4LOAD26SM100_TMEM_LOAD_16dp256b4xENS4_13SM90_TMA_LOADENS10_INS11_ILi2ELi4ELi3EEES14_NSR_INS5_IJS15_S1I_EEENS5_IJS1I_SC_EEEEEEENS4_17SM75_U32x4_LDSM_NENS4_14SM90_TMA_STOREES20_NS4_17SM90_U32x4_STSM_NENS4_39AutoVectorizingCopyWithAssumedAlignmentILi128EEEEEEvvEEEEvNT_6ParamsE) ;  /* 0xffffff7004d47950 */ /* 0x000fea0003c3ffff */
        .weak           $__internal_2_$__cuda_sm10x_tcgen05_guardrail_trap_unallocated_columns_being_dealloced
        .type           $__internal_2_$__cuda_sm10x_tcgen05_guardrail_trap_unallocated_columns_being_dealloced,@function
        .size           $__internal_2_$__cuda_sm10x_tcgen05_guardrail_trap_unallocated_columns_being_dealloced,(.L_x_189 - $__internal_2_$__cuda_sm10x_tcgen05_guardrail_trap_unallocated_columns_being_dealloced)
$__internal_2_$__cuda_sm10x_tcgen05_guardrail_trap_unallocated_columns_being_dealloced:
[----:B------:R-:W-:Y:S05]  /*8cb0*/  BPT.TRAP 0x1 ;  /* 0x000000040000795c */ /* 0x000fea0000300000 */
[----:B------:R-:W-:-:S04]  /*8cc0*/  HFMA2 R3, -RZ, RZ, 0, 0 ;  /* 0x00000000ff037431 */ /* 0x000fc800000001ff */
[----:B------:R-:W-:Y:S05]  /*8cd0*/  RET.REL.NODEC R2 `(_ZN7cutlass13device_kernelINS_4gemm6kernel13GemmUniversalIN4cute5tupleIJiiiiEEENS1_10collective13CollectiveMmaINS1_35MainloopSm100TmaUmmaWarpSpecializedILi13ELi2ELi4ENS5_IJNS4_1CILi4EEESB_NSA_ILi1EEEEEEEENS5_IJNSA_ILi64EEESF_SF_EEENS_6half_tENS5_IJlSC_lEEESH_SI_NS4_8TiledMMAINS4_8MMA_AtomIJNS4_20SM100_MMA_F16BF16_SSISH_SH_fLi64ELi64ELNS4_4UMMA5MajorE0ELSN_0ELNSM_7ScaleInE0ELSO_0EEEEEENS4_6LayoutINS5_IJSC_SC_SC_EEENS5_IJNSA_ILi0EEEST_ST_EEEEENS5_IJNS4_10UnderscoreESW_SW_EEEEENS4_23SM90_TMA_LOAD_MULTICASTENS4_14ComposedLayoutINS4_7SwizzleILi3ELi4ELi3EEENS4_18smem_ptr_flag_bitsILi16EEENSR_INS5_IJNSA_ILi8EEESF_EEENS5_IJSF_SC_EEEEEEEvNS4_8identityESZ_S19_vS1A_EENS_8epilogue10collective18CollectiveEpilogueINS1C_23Sm100TmaWarpSpecializedILi3ELi2ELi16ELb1ELb0EEEJSG_NS5_IJNSR_ISF_SC_EENSR_INSA_ILi32EEESC_EEEEESH_SI_SH_SI_NS1C_6fusion15FusionCallbacksIS1G_NS1L_17LinearCombinationISH_fSH_fLNS_15FloatRoundStyleE2EEESG_S1K_JEEENS4_5SM1004TMEM4LOAD26SM100_TMEM_LOAD_16dp256b4xENS4_13SM90_TMA_LOADENS10_INS11_ILi2ELi4ELi3EEES14_NSR_INS5_IJS15_S1I_EEENS5_IJS1I_SC_EEEEEEENS4_17SM75_U32x4_LDSM_NENS4_14SM90_TMA_STOREES20_NS4_17SM90_U32x4_STSM_NENS4_39AutoVectorizingCopyWithAssumedAlignmentILi128EEEEEEvvEEEEvNT_6ParamsE) ;  /* 0xffffff7002c87950 */ /* 0x000fea0003c3ffff */
.L_x_188:
[----:B------:R-:W-:-:S00]  /*8ce0*/  BRA `(.L_x_188) ;  /* 0xfffffffc00fc7947 */ /* 0x000fc0000383ffff */
[----:B------:R-:W-:-:S00]  /*8cf0*/  NOP ;  /* 0x0000000000007918 */ /* 0x000fc00000000000 */
        /* <DEDUP_REMOVED lines=8> */
.L_x_189:


//--------------------- .nv.global.init           --------------------------
	.section	.nv.global.init,"aw",@progbits
.nv.global.init:
	.type		$str$27,@object
	.size		$str$27,($str$28 - $str$27)
$str$27:
        /*0000*/ 	.byte	0x28, 0x61, 0x64, 0x64, 0x72, 0x65, 0x73, 0x73, 0x20, 0x26, 0x20, 0x6d, 0x61, 0x73, 0x6b, 0x29
        /*0010*/ 	.byte	0x20, 0x3d, 0x3d, 0x20, 0x30, 0x00
	.type		$str$28,@object
	.size		$str$28,($str$26 - $str$28)
$str$28:
        /*0016*/ 	.byte	0x2f, 0x74, 0x6d, 0x70, 0x2f, 0x63, 0x75, 0x74, 0x6c, 0x61, 0x73, 0x73, 0x5f, 0x73, 0x77, 0x65
        /*0026*/ 	.byte	0x65, 0x70, 0x5f, 0x73, 0x72, 0x63, 0x2f, 0x69, 0x6e, 0x63, 0x6c, 0x75, 0x64, 0x65, 0x2f, 0x63
        /*0036*/ 	.byte	0x75, 0x74, 0x65, 0x2f, 0x70, 0x6f, 0x69, 0x6e, 0x74, 0x65, 0x72, 0x5f, 0x66, 0x6c, 0x61, 0x67
        /*0046*/ 	.byte	0x67, 0x65, 0x64, 0x2e, 0x68, 0x70, 0x70, 0x00
	.type		$str$26,@object
	.size		$str$26,($str$25 - $str$26)
$str$26:
        /*004e*/ 	.byte	0x2f, 0x74, 0x6d, 0x70, 0x2f, 0x63, 0x75, 0x74, 0x6c, 0x61, 0x73, 0x73, 0x5f, 0x73, 0x77, 0x65
        /*005e*/ 	.byte	0x65, 0x70, 0x5f, 0x73, 0x72, 0x63, 0x2f, 0x69, 0x6e, 0x63, 0x6c, 0x75, 0x64, 0x65, 0x2f, 0x63
        /*006e*/ 	.byte	0x75, 0x74, 0x65, 0x2f, 0x61, 0x74, 0x6f, 0x6d, 0x2f, 0x63, 0x6f, 0x70, 0x79, 0x5f, 0x74, 0x72
        /*007e*/ 	.byte	0x61, 0x69, 0x74, 0x73, 0x5f, 0x73, 0x6d, 0x31, 0x30, 0x30, 0x2e, 0x68, 0x70, 0x70, 0x00
	.type		$str$25,@object
	.size		$str$25,(__unnamed_1 - $str$25)
$str$25:
        /*008d*/ 	.byte	0x28, 0x28, 0x75, 0x69, 0x6e, 0x74, 0x33, 0x32, 0x5f, 0x74, 0x28, 0x74, 0x68, 0x72, 0x65, 0x61
        /*009d*/ 	.byte	0x64, 0x49, 0x64, 0x78, 0x2e, 0x78, 0x29, 0x20, 0x2f, 0x20, 0x33, 0x32, 0x29, 0x20, 0x25, 0x20
        /*00ad*/ 	.byte	0x34, 0x29, 0x20, 0x3d, 0x3d, 0x20, 0x28, 0x28, 0x28, 0x74, 0x6d, 0x65, 0x6d, 0x5f, 0x61, 0x64
        /*00bd*/ 	.byte	0x64, 0x72, 0x20, 0x3e, 0x3e, 0x20, 0x31, 0x36, 0x29, 0x20, 0x2f, 0x20, 0x33, 0x32, 0x29, 0x20
        /*00cd*/ 	.byte	0x25, 0x20, 0x34, 0x29, 0x00
	.type		__unnamed_1,@object
	.size		__unnamed_1,(__unnamed_2 - __unnamed_1)
__unnamed_1:
        /*00d2*/ 	.byte	0x61, 0x75, 0x74, 0x6f, 0x20, 0x63, 0x75, 0x74, 0x65, 0x3a, 0x3a, 0x61, 0x73, 0x5f, 0x70, 0x6f
        /* <DEDUP_REMOVED lines=24> */
        /*0262*/ 	.byte	0x3e, 0x3e, 0x3e, 0x5d, 0x00
	.type		__unnamed_2,@object
	.size		__unnamed_2,(.L_2 - __unnamed_2)
__unnamed_2:
        /* <DEDUP_REMOVED lines=46> */
.L_2:


//--------------------- .nv.shared._ZN7cutlass13device_kernelINS_4gemm6kernel13GemmUniversalIN4cute5tupleIJiiiiEEENS1_10collective13CollectiveMmaINS1_35MainloopSm100TmaUmmaWarpSpecializedILi13ELi2ELi4ENS5_IJNS4_1CILi4EEESB_NSA_ILi1EEEEEEEENS5_IJNSA_ILi64EEESF_SF_EEENS_6half_tENS5_IJlSC_lEEESH_SI_NS4_8TiledMMAINS4_8MMA_AtomIJNS4_20SM100_MMA_F16BF16_SSISH_SH_fLi64ELi64ELNS4_4UMMA5MajorE0ELSN_0ELNSM_7ScaleInE0ELSO_0EEEEEENS4_6LayoutINS5_IJSC_SC_SC_EEENS5_IJNSA_ILi0EEEST_ST_EEEEENS5_IJNS4_10UnderscoreESW_SW_EEEEENS4_23SM90_TMA_LOAD_MULTICASTENS4_14ComposedLayoutINS4_7SwizzleILi3ELi4ELi3EEENS4_18smem_ptr_flag_bitsILi16EEENSR_INS5_IJNSA_ILi8EEESF_EEENS5_IJSF_SC_EEEEEEEvNS4_8identityESZ_S19_vS1A_EENS_8epilogue10collective18CollectiveEpilogueINS1C_23Sm100TmaWarpSpecializedILi3ELi2ELi16ELb1ELb0EEEJSG_NS5_IJNSR_ISF_SC_EENSR_INSA_ILi32EEESC_EEEEESH_SI_SH_SI_NS1C_6fusion15FusionCallbacksIS1G_NS1L_17LinearCombinationISH_fSH_fLNS_15FloatRoundStyleE2EEESG_S1K_JEEENS4_5SM1004TMEM4LOAD26SM100_TMEM_LOAD_16dp256b4xENS4_13SM90_TMA_LOADENS10_INS11_ILi2ELi4ELi3EEES14_NSR_INS5_IJS15_S1I_EEENS5_IJS1I_SC_EEEEEEENS4_17SM75_U32x4_LDSM_NENS4_14SM90_TMA_STOREES20_NS4_17SM90_U32x4_STSM_NENS4_39AutoVectorizingCopyWithAssumedAlignmentILi128EEEEEEvvEEEEvNT_6ParamsE --------------------------
	.section	.nv.shared._ZN7cutlass13device_kernelINS_4gemm6kernel13GemmUniversalIN4cute5tupleIJiiiiEEENS1_10collective13CollectiveMmaINS1_35MainloopSm100TmaUmmaWarpSpecializedILi13ELi2ELi4ENS5_IJNS4_1CILi4EEESB_NSA_ILi1EEEEEEEENS5_IJNSA_ILi64EEESF_SF_EEENS_6half_tENS5_IJlSC_lEEESH_SI_NS4_8TiledMMAINS4_8MMA_AtomIJNS4_20SM100_MMA_F16BF16_SSISH_SH_fLi64ELi64ELNS4_4UMMA5MajorE0ELSN_0ELNSM_7ScaleInE0ELSO_0EEEEEENS4_6LayoutINS5_IJSC_SC_SC_EEENS5_IJNSA_ILi0EEEST_ST_EEEEENS5_IJNS4_10UnderscoreESW_SW_EEEEENS4_23SM90_TMA_LOAD_MULTICASTENS4_14ComposedLayoutINS4_7SwizzleILi3ELi4ELi3EEENS4_18smem_ptr_flag_bitsILi16EEENSR_INS5_IJNSA_ILi8EEESF_EEENS5_IJSF_SC_EEEEEEEvNS4_8identityESZ_S19_vS1A_EENS_8epilogue10collective18CollectiveEpilogueINS1C_23Sm100TmaWarpSpecializedILi3ELi2ELi16ELb1ELb0EEEJSG_NS5_IJNSR_ISF_SC_EENSR_INSA_ILi32EEESC_EEEEESH_SI_SH_SI_NS1C_6fusion15FusionCallbacksIS1G_NS1L_17LinearCombinationISH_fSH_fLNS_15FloatRoundStyleE2EEESG_S1K_JEEENS4_5SM1004TMEM4LOAD26SM100_TMEM_LOAD_16dp256b4xENS4_13SM90_TMA_LOADENS10_INS11_ILi2ELi4ELi3EEES14_NSR_INS5_IJS15_S1I_EEENS5_IJS1I_SC_EEEEEEENS4_17SM75_U32x4_LDSM_NENS4_14SM90_TMA_STOREES20_NS4_17SM90_U32x4_STSM_NENS4_39AutoVectorizingCopyWithAssumedAlignmentILi128EEEEEEvvEEEEvNT_6ParamsE,"aw",@nobits
	.sectionflags	@""
	.align	16
	.zero		1024


//--------------------- .nv.shared.reserved.0     --------------------------
	.section	.nv.shared.reserved.0,"aw",@nobits
	.weak		__nv_reservedSMEM_offset_0_alias
	.size		__nv_reservedSMEM_offset_0_alias, 0, 64
	.other		__nv_reservedSMEM_offset_0_alias,@"STO_CUDA_RESERVED_SHARED STV_DEFAULT"
__nv_reservedSMEM_offset_0_alias:
	.zero		0
.nv.shared.reserved.0:
	.zero		64
	.weak		__nv_reservedSMEM_tcgen05_partition
	.type		__nv_reservedSMEM_tcgen05_partition,@object
	.size		__nv_reservedSMEM_tcgen05_partition,(.L_0 - __nv_reservedSMEM_tcgen05_partition)
__nv_reservedSMEM_tcgen05_partition:
	.zero		32
.L_0:


//--------------------- .nv.global                --------------------------
	.section	.nv.global,"aw",@nobits
.nv.global:
	.type		_ZN40_INTERNAL_0f1ecceb_4_k_cu_f860cf67_165324cute1_E,@object
	.size		_ZN40_INTERNAL_0f1ecceb_4_k_cu_f860cf67_165324cute1_E,(_ZN40_INTERNAL_0f1ecceb_4_k_cu_f860cf67_165324cuda3std3__45__cpo6cbeginE - _ZN40_INTERNAL_0f1ecceb_4_k_cu_f860cf67_165324cute1_E)
_ZN40_INTERNAL_0f1ecceb_4_k_cu_f860cf67_165324cute1_E:
	.zero		1
	.type		_ZN40_INTERNAL_0f1ecceb_4_k_cu_f860cf67_165324cuda3std3__45__cpo6cbeginE,@object
	.size		_ZN40_INTERNAL_0f1ecceb_4_k_cu_f860cf67_165324cuda3std3__45__cpo6cbeginE,(_ZN40_INTERNAL_0f1ecceb_4_k_cu_f860cf67_165324cuda3std3__48in_placeE - _ZN40_INTERNAL_0f1ecceb_4_k_cu_f860cf67_165324cuda3std3__45__cpo6cbeginE)
_ZN40_INTERNAL_0f1ecceb_4_k_cu_f860cf67_165324cuda3std3__45__cpo6cbeginE:
	.zero		1
	.type		_ZN40_INTERNAL_0f1ecceb_4_k_cu_f860cf67_165324cuda3std3__48in_placeE,@object
	.size		_ZN40_INTERNAL_0f1ecceb_4_k_cu_f860cf67_165324cuda3std3__48in_placeE,(_ZN40_INTERNAL_0f1ecceb_4_k_cu_f860cf67_165324cuda3std6ranges3__45__cpo9iter_moveE - _ZN40_INTERNAL_0f1ecceb_4_k_cu_f860cf67_165324cuda3std3__48in_placeE)
_ZN40_INTERNAL_0f1ecceb_4_k_cu_f860cf67_165324cuda3std3__48in_placeE:
	.zero		1
	.type		_ZN40_INTERNAL_0f1ecceb_4_k_cu_f860cf67_165324cuda3std6ranges3__45__cpo9iter_moveE,@object
	.size		_ZN40_INTERNAL_0f1ecceb_4_k_cu_f860cf67_165324cuda3std6ranges3__45__cpo9iter_moveE,(_ZN40_INTERNAL_0f1ecceb_4_k_cu_f860cf67_165324cuda3std3__45__cpo5beginE - _ZN40_INTERNAL_0f1ecceb_4_k_cu_f860cf67_165324cuda3std6ranges3__45__cpo9iter_moveE)
_ZN40_INTERNAL_0f1ecceb_4_k_cu_f860cf67_165324cuda3std6ranges3__45__cpo9iter_moveE:
	.zero		1
	.type		_ZN40_INTERNAL_0f1ecceb_4_k_cu_f860cf67_165324cuda3std3__45__cpo5beginE,@object
	.size		_ZN40_INTERNAL_0f1ecceb_4_k_cu_f860cf67_165324cuda3std3__45__cpo5beginE,(_ZN40_INTERNAL_0f1ecceb_4_k_cu_f860cf67_165324cuda3std3__442_GLOBAL__N__0f1ecceb_4_k_cu_f860cf67_165326ignoreE - _ZN40_INTERNAL_0f1ecceb_4_k_cu_f860cf67_165324cuda3std3__45__cpo5beginE)
_ZN40_INTERNAL_0f1ecceb_4_k_cu_f860cf67_165324cuda3std3__45__cpo5beginE:
	.zero		1
	.type		_ZN40_INTERNAL_0f1ecceb_4_k_cu_f860cf67_165324cuda3std3__442_GLOBAL__N__0f1ecceb_4_k_cu_f860cf67_165326ignoreE,@object
	.size		_ZN40_INTERNAL_0f1ecceb_4_k_cu_f860cf67_165324cuda3std3__442_GLOBAL__N__0f1ecceb_4_k_cu_f860cf67_165326ignoreE,(_ZN40_INTERNAL_0f1ecceb_4_k_cu_f860cf67_165324cute7productE - _ZN40_INTERNAL_0f1ecceb_4_k_cu_f860cf67_165324cuda3std3__442_GLOBAL__N__0f1ecceb_4_k_cu_f860cf67_165326ignoreE)
_ZN40_INTERNAL_0f1ecceb_4_k_cu_f860cf67_165324cuda3std3__442_GLOBAL__N__0f1ecceb_4_k_cu_f860cf67_165326ignoreE:
	.zero		1
	.type		_ZN40_INTERNAL_0f1ecceb_4_k_cu_f860cf67_165324cute7productE,@object
	.size		_ZN40_INTERNAL_0f1ecceb_4_k_cu_f860cf67_165324cute7productE,(_ZN40_INTERNAL_0f1ecceb_4_k_cu_f860cf67_165324cuda3std3__45__cpo3endE - _ZN40_INTERNAL_0f1ecceb_4_k_cu_f860cf67_165324cute7productE)
_ZN40_INTERNAL_0f1ecceb_4_k_cu_f860cf67_165324cute7productE:
	.zero		1
	.type		_ZN40_INTERNAL_0f1ecceb_4_k_cu_f860cf67_165324cuda3std3__45__cpo3endE,@object
	.size		_ZN40_INTERNAL_0f1ecceb_4_k_cu_f860cf67_165324cuda3std3__45__cpo3endE,(_ZN40_INTERNAL_0f1ecceb_4_k_cu_f860cf67_165324cuda3std3__419piecewise_constructE - _ZN40_INTERNAL_0f1ecceb_4_k_cu_f860cf67_165324cuda3std3__45__cpo3endE)
_ZN40_INTERNAL_0f1ecceb_4_k_cu_f860cf67_165324cuda3std3__45__cpo3endE:
	.zero		1
	.type		_ZN40_INTERNAL_0f1ecceb_4_k_cu_f860cf67_165324cuda3std3__419piecewise_constructE,@object
	.size		_ZN40_INTERNAL_0f1ecceb_4_k_cu_f860cf67_165324cuda3std3__419piecewise_constructE,(_ZN40_INTERNAL_0f1ecceb_4_k_cu_f860cf67_165324cuda3std3__45__cpo4cendE - _ZN40_INTERNAL_0f1ecceb_4_k_cu_f860cf67_165324cuda3std3__419piecewise_constructE)
_ZN40_INTERNAL_0f1ecceb_4_k_cu_f860cf67_165324cuda3std3__419piecewise_constructE:
	.zero		1
	.type		_ZN40_INTERNAL_0f1ecceb_4_k_cu_f860cf67_165324cuda3std3__45__cpo4cendE,@object
	.size		_ZN40_INTERNAL_0f1ecceb_4_k_cu_f860cf67_165324cuda3std3__45__cpo4cendE,(_ZN40_INTERNAL_0f1ecceb_4_k_cu_f860cf67_165324cuda3std6ranges3__45__cpo4swapE - _ZN40_INTERNAL_0f1ecceb_4_k_cu_f860cf67_165324cuda3std3__45__cpo4cendE)
_ZN40_INTERNAL_0f1ecceb_4_k_cu_f860cf67_165324cuda3std3__45__cpo4cendE:
	.zero		1
	.type		_ZN40_INTERNAL_0f1ecceb_4_k_cu_f860cf67_165324cuda3std6ranges3__45__cpo4swapE,@object
	.size		_ZN40_INTERNAL_0f1ecceb_4_k_cu_f860cf67_165324cuda3std6ranges3__45__cpo4swapE,(.L_10 - _ZN40_INTERNAL_0f1ecceb_4_k_cu_f860cf67_165324cuda3std6ranges3__45__cpo4swapE)
_ZN40_INTERNAL_0f1ecceb_4_k_cu_f860cf67_165324cuda3std6ranges3__45__cpo4swapE:
	.zero		1
.L_10:


//--------------------- .nv.constant0._ZN7cutlass13device_kernelINS_4gemm6kernel13GemmUniversalIN4cute5tupleIJiiiiEEENS1_10collective13CollectiveMmaINS1_35MainloopSm100TmaUmmaWarpSpecializedILi13ELi2ELi4ENS5_IJNS4_1CILi4EEESB_NSA_ILi1EEEEEEEENS5_IJNSA_ILi64EEESF_SF_EEENS_6half_tENS5_IJlSC_lEEESH_SI_NS4_8TiledMMAINS4_8MMA_AtomIJNS4_20SM100_MMA_F16BF16_SSISH_SH_fLi64ELi64ELNS4_4UMMA5MajorE0ELSN_0ELNSM_7ScaleInE0ELSO_0EEEEEENS4_6LayoutINS5_IJSC_SC_SC_EEENS5_IJNSA_ILi0EEEST_ST_EEEEENS5_IJNS4_10UnderscoreESW_SW_EEEEENS4_23SM90_TMA_LOAD_MULTICASTENS4_14ComposedLayoutINS4_7SwizzleILi3ELi4ELi3EEENS4_18smem_ptr_flag_bitsILi16EEENSR_INS5_IJNSA_ILi8EEESF_EEENS5_IJSF_SC_EEEEEEEvNS4_8identityESZ_S19_vS1A_EENS_8epilogue10collective18CollectiveEpilogueINS1C_23Sm100TmaWarpSpecializedILi3ELi2ELi16ELb1ELb0EEEJSG_NS5_IJNSR_ISF_SC_EENSR_INSA_ILi32EEESC_EEEEESH_SI_SH_SI_NS1C_6fusion15FusionCallbacksIS1G_NS1L_17LinearCombinationISH_fSH_fLNS_15FloatRoundStyleE2EEESG_S1K_JEEENS4_5SM1004TMEM4LOAD26SM100_TMEM_LOAD_16dp256b4xENS4_13SM90_TMA_LOADENS10_INS11_ILi2ELi4ELi3EEES14_NSR_INS5_IJS15_S1I_EEENS5_IJS1I_SC_EEEEEEENS4_17SM75_U32x4_LDSM_NENS4_14SM90_TMA_STOREES20_NS4_17SM90_U32x4_STSM_NENS4_39AutoVectorizingCopyWithAssumedAlignmentILi128EEEEEEvvEEEEvNT_6ParamsE --------------------------
	.section	.nv.constant0._ZN7cutlass13device_kernelINS_4gemm6kernel13GemmUniversalIN4cute5tupleIJiiiiEEENS1_10collective13CollectiveMmaINS1_35MainloopSm100TmaUmmaWarpSpecializedILi13ELi2ELi4ENS5_IJNS4_1CILi4EEESB_NSA_ILi1EEEEEEEENS5_IJNSA_ILi64EEESF_SF_EEENS_6half_tENS5_IJlSC_lEEESH_SI_NS4_8TiledMMAINS4_8MMA_AtomIJNS4_20SM100_MMA_F16BF16_SSISH_SH_fLi64ELi64ELNS4_4UMMA5MajorE0ELSN_0ELNSM_7ScaleInE0ELSO_0EEEEEENS4_6LayoutINS5_IJSC_SC_SC_EEENS5_IJNSA_ILi0EEEST_ST_EEEEENS5_IJNS4_10UnderscoreESW_SW_EEEEENS4_23SM90_TMA_LOAD_MULTICASTENS4_14ComposedLayoutINS4_7SwizzleILi3ELi4ELi3EEENS4_18smem_ptr_flag_bitsILi16EEENSR_INS5_IJNSA_ILi8EEESF_EEENS5_IJSF_SC_EEEEEEEvNS4_8identityESZ_S19_vS1A_EENS_8epilogue10collective18CollectiveEpilogueINS1C_23Sm100TmaWarpSpecializedILi3ELi2ELi16ELb1ELb0EEEJSG_NS5_IJNSR_ISF_SC_EENSR_INSA_ILi32EEESC_EEEEESH_SI_SH_SI_NS1C_6fusion15FusionCallbacksIS1G_NS1L_17LinearCombinationISH_fSH_fLNS_15FloatRoundStyleE2EEESG_S1K_JEEENS4_5SM1004TMEM4LOAD26SM100_TMEM_LOAD_16dp256b4xENS4_13SM90_TMA_LOADENS10_INS11_ILi2ELi4ELi3EEES14_NSR_INS5_IJS15_S1I_EEENS5_IJS1I_SC_EEEEEEENS4_17SM75_U32x4_LDSM_NENS4_14SM90_TMA_STOREES20_NS4_17SM90_U32x4_STSM_NENS4_39AutoVectorizingCopyWithAssumedAlignmentILi128EEEEEEvvEEEEvNT_6ParamsE,"a",@progbits
	.sectionflags	@""
	.align	4
.nv.constant0._ZN7cutlass13device_kernelINS_4gemm6kernel13GemmUniversalIN4cute5tupleIJiiiiEEENS1_10collective13CollectiveMmaINS1_35MainloopSm100TmaUmmaWarpSpecializedILi13ELi2ELi4ENS5_IJNS4_1CILi4EEESB_NSA_ILi1EEEEEEEENS5_IJNSA_ILi64EEESF_SF_EEENS_6half_tENS5_IJlSC_lEEESH_SI_NS4_8TiledMMAINS4_8MMA_AtomIJNS4_20SM100_MMA_F16BF16_SSISH_SH_fLi64ELi64ELNS4_4UMMA5MajorE0ELSN_0ELNSM_7ScaleInE0ELSO_0EEEEEENS4_6LayoutINS5_IJSC_SC_SC_EEENS5_IJNSA_ILi0EEEST_ST_EEEEENS5_IJNS4_10UnderscoreESW_SW_EEEEENS4_23SM90_TMA_LOAD_MULTICASTENS4_14ComposedLayoutINS4_7SwizzleILi3ELi4ELi3EEENS4_18smem_ptr_flag_bitsILi16EEENSR_INS5_IJNSA_ILi8EEESF_EEENS5_IJSF_SC_EEEEEEEvNS4_8identityESZ_S19_vS1A_EENS_8epilogue10collective18CollectiveEpilogueINS1C_23Sm100TmaWarpSpecializedILi3ELi2ELi16ELb1ELb0EEEJSG_NS5_IJNSR_ISF_SC_EENSR_INSA_ILi32EEESC_EEEEESH_SI_SH_SI_NS1C_6fusion15FusionCallbacksIS1G_NS1L_17LinearCombinationISH_fSH_fLNS_15FloatRoundStyleE2EEESG_S1K_JEEENS4_5SM1004TMEM4LOAD26SM100_TMEM_LOAD_16dp256b4xENS4_13SM90_TMA_LOADENS10_INS11_ILi2ELi4ELi3EEES14_NSR_INS5_IJS15_S1I_EEENS5_IJS1I_SC_EEEEEEENS4_17SM75_U32x4_LDSM_NENS4_14SM90_TMA_STOREES20_NS4_17SM90_U32x4_STSM_NENS4_39AutoVectorizingCopyWithAssumedAlignmentILi128EEEEEEvvEEEEvNT_6ParamsE:
	.zero		2944


//--------------------- SYMBOLS --------------------------

	.type		.nv.reservedSmem.offset0,@object
	.size		.nv.reservedSmem.offset0,0x4
	.type		.nv.reservedSmem.cap,@object
	.size		.nv.reservedSmem.cap,0x4
	.type		__assertfail,@function
